	.target	sm_90a

	.elftype	@"ET_EXEC"


//--------------------- .note.nv.tkinfo           --------------------------
	.section	.note.nv.tkinfo,"",@"SHT_NOTE"
	.sectionflags	@"SHF_NOTE_NV_TKINFO"
	.tkinfo
        /*0018*/ 	.word	0x00000002
        /*0030*/ 	.string	""
        /*0030*/ 	.string	"ptxas"
        /*0030*/ 	.string	"Cuda compilation tools, release 13.0, V13.0.88"
        /*0030*/ 	.string	"Build cuda_13.0.r13.0/compiler.36424714_0"
        /*0030*/ 	.string	"-v  -suppress-debug-info  -lineinfo  -arch sm_90a "



//--------------------- .note.nv.cuinfo           --------------------------
	.section	.note.nv.cuinfo,"",@"SHT_NOTE"
	.sectionflags	@"SHF_NOTE_NV_CUINFO"
        /*0018*/ 	.short	0x0002
        /*001a*/ 	.short	0x005a
        /*001c*/ 	.short	0x0082
	.zero		2


//--------------------- .nv.info                  --------------------------
	.section	.nv.info,"",@"SHT_CUDA_INFO"
	.align	4


	//----- nvinfo : EIATTR_REGCOUNT
	.align		4
        /*0000*/ 	.byte	0x04, 0x2f
        /*0002*/ 	.short	(.L_1 - .L_0)
	.align		4
.L_0:
        /*0004*/ 	.word	index@(gluon_wgmma)
        /*0008*/ 	.word	0x0000005a


	//----- nvinfo : EIATTR_FRAME_SIZE
	.align		4
.L_1:
        /*000c*/ 	.byte	0x04, 0x11
        /*000e*/ 	.short	(.L_3 - .L_2)
	.align		4
.L_2:
        /*0010*/ 	.word	index@(gluon_wgmma)
        /*0014*/ 	.word	0x00000000


	//----- nvinfo : EIATTR_MIN_STACK_SIZE
	.align		4
.L_3:
        /*0018*/ 	.byte	0x04, 0x12
        /*001a*/ 	.short	(.L_5 - .L_4)
	.align		4
.L_4:
        /*001c*/ 	.word	index@(gluon_wgmma)
        /*0020*/ 	.word	0x00000000
.L_5:


//--------------------- .nv.compat                --------------------------
	.section	.nv.compat,"",@"SHT_CUDA_COMPAT_INFO"
	.align	4
        /*0000*/ 	.byte	0x02, 0x09, 0x01, 0x00, 0x02, 0x02, 0x04, 0x00, 0x02, 0x05, 0x05, 0x00, 0x03, 0x07, 0x01, 0x01
        /*0010*/ 	.byte	0x02, 0x03, 0x03, 0x00, 0x02, 0x06, 0x01, 0x00, 0x04, 0x0b, 0x08, 0x00, 0x00, 0x00, 0x00, 0x00
        /*0020*/ 	.byte	0x00, 0x00, 0x00, 0x00


//--------------------- .nv.info.gluon_wgmma      --------------------------
	.section	.nv.info.gluon_wgmma,"",@"SHT_CUDA_INFO"
	.sectionflags	@""
	.align	4


	//----- nvinfo : EIATTR_CUDA_API_VERSION
	.align		4
        /*0000*/ 	.byte	0x04, 0x37
        /*0002*/ 	.short	(.L_7 - .L_6)
.L_6:
        /*0004*/ 	.word	0x00000082


	//----- nvinfo : EIATTR_KPARAM_INFO
	.align		4
.L_7:
        /*0008*/ 	.byte	0x04, 0x17
        /*000a*/ 	.short	(.L_9 - .L_8)
.L_8:
        /*000c*/ 	.word	0x00000000
        /*0010*/ 	.short	0x000a
        /*0012*/ 	.short	0x0048
        /*0014*/ 	.byte	0x00, 0xf4, 0x21, 0x00


	//----- nvinfo : EIATTR_KPARAM_INFO
	.align		4
.L_9:
        /*0018*/ 	.byte	0x04, 0x17
        /*001a*/ 	.short	(.L_11 - .L_10)
.L_10:
        /*001c*/ 	.word	0x00000000
        /*0020*/ 	.short	0x0009
        /*0022*/ 	.short	0x0040
        /*0024*/ 	.byte	0x00, 0xf4, 0x21, 0x00


	//----- nvinfo : EIATTR_KPARAM_INFO
	.align		4
.L_11:
        /*0028*/ 	.byte	0x04, 0x17
        /*002a*/ 	.short	(.L_13 - .L_12)
.L_12:
        /*002c*/ 	.word	0x00000000
        /*0030*/ 	.short	0x0008
        /*0032*/ 	.short	0x0038
        /*0034*/ 	.byte	0x00, 0xf0, 0x21, 0x00


	//----- nvinfo : EIATTR_KPARAM_INFO
	.align		4
.L_13:
        /*0038*/ 	.byte	0x04, 0x17
        /*003a*/ 	.short	(.L_15 - .L_14)
.L_14:
        /*003c*/ 	.word	0x00000000
        /*0040*/ 	.short	0x0007
        /*0042*/ 	.short	0x0030
        /*0044*/ 	.byte	0x00, 0xf0, 0x21, 0x00


	//----- nvinfo : EIATTR_KPARAM_INFO
	.align		4
.L_15:
        /*0048*/ 	.byte	0x04, 0x17
        /*004a*/ 	.short	(.L_17 - .L_16)
.L_16:
        /*004c*/ 	.word	0x00000000
        /*0050*/ 	.short	0x0006
        /*0052*/ 	.short	0x0028
        /*0054*/ 	.byte	0x00, 0xf0, 0x21, 0x00


	//----- nvinfo : EIATTR_KPARAM_INFO
	.align		4
.L_17:
        /*0058*/ 	.byte	0x04, 0x17
        /*005a*/ 	.short	(.L_19 - .L_18)
.L_18:
        /*005c*/ 	.word	0x00000000
        /*0060*/ 	.short	0x0005
        /*0062*/ 	.short	0x0020
        /*0064*/ 	.byte	0x00, 0xf0, 0x11, 0x00


	//----- nvinfo : EIATTR_KPARAM_INFO
	.align		4
.L_19:
        /*0068*/ 	.byte	0x04, 0x17
        /*006a*/ 	.short	(.L_21 - .L_20)
.L_20:
        /*006c*/ 	.word	0x00000000
        /*0070*/ 	.short	0x0004
        /*0072*/ 	.short	0x001c
        /*0074*/ 	.byte	0x00, 0xf0, 0x11, 0x00


	//----- nvinfo : EIATTR_KPARAM_INFO
	.align		4
.L_21:
        /*0078*/ 	.byte	0x04, 0x17
        /*007a*/ 	.short	(.L_23 - .L_22)
.L_22:
        /*007c*/ 	.word	0x00000000
        /*0080*/ 	.short	0x0003
        /*0082*/ 	.short	0x0018
        /*0084*/ 	.byte	0x00, 0xf0, 0x11, 0x00


	//----- nvinfo : EIATTR_KPARAM_INFO
	.align		4
.L_23:
        /*0088*/ 	.byte	0x04, 0x17
        /*008a*/ 	.short	(.L_25 - .L_24)
.L_24:
        /*008c*/ 	.word	0x00000000
        /*0090*/ 	.short	0x0002
        /*0092*/ 	.short	0x0010
        /*0094*/ 	.byte	0x00, 0xf4, 0x21, 0x00


	//----- nvinfo : EIATTR_KPARAM_INFO
	.align		4
.L_25:
        /*0098*/ 	.byte	0x04, 0x17
        /*009a*/ 	.short	(.L_27 - .L_26)
.L_26:
        /*009c*/ 	.word	0x00000000
        /*00a0*/ 	.short	0x0001
        /*00a2*/ 	.short	0x0008
        /*00a4*/ 	.byte	0x00, 0xf4, 0x21, 0x00


	//----- nvinfo : EIATTR_KPARAM_INFO
	.align		4
.L_27:
        /*00a8*/ 	.byte	0x04, 0x17
        /*00aa*/ 	.short	(.L_29 - .L_28)
.L_28:
        /*00ac*/ 	.word	0x00000000
        /*00b0*/ 	.short	0x0000
        /*00b2*/ 	.short	0x0000
        /*00b4*/ 	.byte	0x00, 0xf4, 0x21, 0x00


	//----- nvinfo : EIATTR_SPARSE_MMA_MASK
	.align		4
.L_29:
        /*00b8*/ 	.byte	0x03, 0x50
        /*00ba*/ 	.short	0x0000


	//----- nvinfo : EIATTR_MAXREG_COUNT
	.align		4
        /*00bc*/ 	.byte	0x03, 0x1b
        /*00be*/ 	.short	0x00ff


	//----- nvinfo : EIATTR_NUM_BARRIERS
	.align		4
        /*00c0*/ 	.byte	0x02, 0x4c
        /*00c2*/ 	.byte	0x01
	.zero		1


	//----- nvinfo : EIATTR_MERCURY_ISA_VERSION
	.align		4
        /*00c4*/ 	.byte	0x03, 0x5f
        /*00c6*/ 	.short	0x0101


	//----- nvinfo : EIATTR_INT_WARP_WIDE_INSTR_OFFSETS
	.align		4
        /*00c8*/ 	.byte	0x04, 0x31
        /*00ca*/ 	.short	(.L_31 - .L_30)


	//   ....[0]....
.L_30:
        /*00cc*/ 	.word	0x00001380


	//   ....[1]....
        /*00d0*/ 	.word	0x000013a0


	//   ....[2]....
        /*00d4*/ 	.word	0x000013b0


	//   ....[3]....
        /*00d8*/ 	.word	0x00001490


	//   ....[4]....
        /*00dc*/ 	.word	0x00001830


	//   ....[5]....
        /*00e0*/ 	.word	0x00001840


	//   ....[6]....
        /*00e4*/ 	.word	0x000018b0


	//   ....[7]....
        /*00e8*/ 	.word	0x000018c0


	//   ....[8]....
        /*00ec*/ 	.word	0x00001f00


	//   ....[9]....
        /*00f0*/ 	.word	0x00001f10


	//----- nvinfo : EIATTR_COOP_GROUP_MASK_REGIDS
	.align		4
.L_31:
        /*00f4*/ 	.byte	0x04, 0x29
        /*00f6*/ 	.short	(.L_33 - .L_32)


	//   ....[0]....
.L_32:
        /*00f8*/ 	.word	0xffffffff


	//   ....[1]....
        /*00fc*/ 	.word	0xffffffff


	//   ....[2]....
        /*0100*/ 	.word	0xffffffff


	//----- nvinfo : EIATTR_COOP_GROUP_INSTR_OFFSETS
	.align		4
.L_33:
        /*0104*/ 	.byte	0x04, 0x28
        /*0106*/ 	.short	(.L_35 - .L_34)


	//   ....[0]....
.L_34:
        /*0108*/ 	.word	0x00000140


	//   ....[1]....
        /*010c*/ 	.word	0x000006e0


	//   ....[2]....
        /*0110*/ 	.word	0x00000cb0


	//----- nvinfo : EIATTR_MBARRIER_INSTR_OFFSETS
	.align		4
.L_35:
        /*0114*/ 	.byte	0x04, 0x39
        /*0116*/ 	.short	(.L_37 - .L_36)


	//   ....[0]....
.L_36:
        /*0118*/ 	.word	0x000014f0
        /*011c*/ 	.word	0x000000ff
        /*0120*/ 	.word	0x00009000
        /*0124*/ 	.short	0x0100
        /*0126*/ 	.byte	0x14
	.zero		1


	//   ....[1]....
        /*0128*/ 	.word	0x00001510
        /*012c*/ 	.word	0x000000ff
        /*0130*/ 	.word	0x00009008
        /*0134*/ 	.short	0x0100
        /*0136*/ 	.byte	0x14
	.zero		1


	//   ....[2]....
        /*0138*/ 	.word	0x00001540
        /*013c*/ 	.word	0x000000ff
        /*0140*/ 	.word	0x00009010
        /*0144*/ 	.short	0x0100
        /*0146*/ 	.byte	0x14
	.zero		1


	//   ....[3]....
        /*0148*/ 	.word	0x00001970
        /*014c*/ 	.word	0x000000ff
        /*0150*/ 	.word	0x00009000
        /*0154*/ 	.short	0x010a
        /*0156*/ 	.byte	0x12
	.zero		1


	//   ....[4]....
        /*0158*/ 	.word	0x00001cb0
        /*015c*/ 	.word	0x000000ff
        /*0160*/ 	.word	0x00009000
        /*0164*/ 	.short	0x0108
        /*0166*/ 	.byte	0x14
	.zero		1


	//   ....[5]....
        /*0168*/ 	.word	0x00001d90
        /*016c*/ 	.word	0x000000ff
        /*0170*/ 	.word	0x00009008
        /*0174*/ 	.short	0x0108
        /*0176*/ 	.byte	0x14
	.zero		1


	//   ....[6]....
        /*0178*/ 	.word	0x00001e70
        /*017c*/ 	.word	0x000000ff
        /*0180*/ 	.word	0x00009010
        /*0184*/ 	.short	0x0108
        /*0186*/ 	.byte	0x14
	.zero		1


	//   ....[7]....
        /*0188*/ 	.word	0x00002180
        /*018c*/ 	.word	0x000000ff
        /*0190*/ 	.word	0x00009000
        /*0194*/ 	.short	0x010a
        /*0196*/ 	.byte	0x12
	.zero		1


	//----- nvinfo : EIATTR_NUM_MBARRIERS
	.align		4
.L_37:
        /*0198*/ 	.byte	0x03, 0x38
        /*019a*/ 	.short	0x0003


	//----- nvinfo : EIATTR_EXIT_INSTR_OFFSETS
	.align		4
        /*019c*/ 	.byte	0x04, 0x1c
        /*019e*/ 	.short	(.L_39 - .L_38)


	//   ....[0]....
.L_38:
        /*01a0*/ 	.word	0x00002170


	//----- nvinfo : EIATTR_REQNTID
	.align		4
.L_39:
        /*01a4*/ 	.byte	0x04, 0x10
        /*01a6*/ 	.short	(.L_41 - .L_40)
.L_40:
        /*01a8*/ 	.word	0x00000080
        /*01ac*/ 	.word	0x00000001
        /*01b0*/ 	.word	0x00000001


	//----- nvinfo : EIATTR_CRS_STACK_SIZE
	.align		4
.L_41:
        /*01b4*/ 	.byte	0x04, 0x1e
        /*01b6*/ 	.short	(.L_43 - .L_42)
.L_42:
        /*01b8*/ 	.word	0x00000000


	//----- nvinfo : EIATTR_CBANK_PARAM_SIZE
	.align		4
.L_43:
        /*01bc*/ 	.byte	0x03, 0x19
        /*01be*/ 	.short	0x0050


	//----- nvinfo : EIATTR_PARAM_CBANK
	.align		4
        /*01c0*/ 	.byte	0x04, 0x0a
        /*01c2*/ 	.short	(.L_45 - .L_44)
	.align		4
.L_44:
        /*01c4*/ 	.word	index@(.nv.constant0.gluon_wgmma)
        /*01c8*/ 	.short	0x0210
        /*01ca*/ 	.short	0x0050


	//----- nvinfo : EIATTR_SW_WAR
	.align		4
.L_45:
        /*01cc*/ 	.byte	0x04, 0x36
        /*01ce*/ 	.short	(.L_47 - .L_46)
.L_46:
        /*01d0*/ 	.word	0x00000008
.L_47:


//--------------------- .nv.callgraph             --------------------------
	.section	.nv.callgraph,"",@"SHT_CUDA_CALLGRAPH"
	.align	4
	.sectionentsize	8
	.align		4
        /*0000*/ 	.word	0x00000000
	.align		4
        /*0004*/ 	.word	0xffffffff
	.align		4
        /*0008*/ 	.word	0x00000000
	.align		4
        /*000c*/ 	.word	0xfffffffe
	.align		4
        /*0010*/ 	.word	0x00000000
	.align		4
        /*0014*/ 	.word	0xfffffffd
	.align		4
        /*0018*/ 	.word	0x00000000
	.align		4
        /*001c*/ 	.word	0xfffffffc


//--------------------- .text.gluon_wgmma         --------------------------
	.section	.text.gluon_wgmma,"ax",@progbits
	.align	128
        .global         gluon_wgmma
        .type           gluon_wgmma,@function
        .size           gluon_wgmma,(.L_x_53 - gluon_wgmma)
        .other          gluon_wgmma,@"STO_CUDA_ENTRY STV_DEFAULT"
gluon_wgmma:
.text.gluon_wgmma:
[----:B------:R-:W-:Y:S01]  /*0000*/  LDC R1, c[0x0][0x28] ;  /* 0x00000a00ff017b82 */ /* 0x000fe20000000800 */
[----:B------:R-:W1:Y:S07]  /*0010*/  S2R R0, SR_TID.X ;  /* 0x0000000000007919 */ /* 0x000e6e0000002100 */
[----:B------:R-:W2:Y:S01]  /*0020*/  S2UR UR4, SR_CgaCtaId ;  /* 0x00000000000479c3 */ /* 0x000ea20000008800 */
[----:B------:R-:W-:Y:S01]  /*0030*/  UMOV UR20, 0x400 ;  /* 0x0000040000147882 */ /* 0x000fe20000000000 */
[----:B------:R-:W-:Y:S01]  /*0040*/  ULDC UR6, c[0x0][0xc] ;  /* 0x0000030000067ab9 */ /* 0x000fe20000000800 */
[----:B------:R-:W-:Y:S01]  /*0050*/  ULDC.64 UR32, c[0x0][0x250] ;  /* 0x0000940000207ab9 */ /* 0x000fe20000000a00 */
[----:B------:R-:W-:Y:S04]  /*0060*/  BSSY B0, `(.L_x_0) ;  /* 0x000001e000007945 */ /* 0x000fe80003800000 */
[----:B------:R-:W3:Y:S08]  /*0070*/  LDC R11, c[0x0][0x230] ;  /* 0x00008c00ff0b7b82 */ /* 0x000ef00000000800 */
[----:B------:R-:W-:Y:S08]  /*0080*/  S2UR UR34, SR_CTAID.Y ;  /* 0x00000000002279c3 */ /* 0x000ff00000002600 */
[----:B------:R-:W4:Y:S01]  /*0090*/  S2UR UR5, SR_CTAID.Z ;  /* 0x00000000000579c3 */ /* 0x000f220000002700 */
[----:B--2---:R-:W-:-:S03]  /*00a0*/  ULEA UR20, UR4, UR20, 0x18 ;  /* 0x0000001404147291 */ /* 0x004fc6000f8ec03f */
[----:B------:R-:W-:Y:S01]  /*00b0*/  ULDC UR4, c[0x0][0x10] ;  /* 0x0000040000047ab9 */ /* 0x000fe20000000800 */
[----:B-1----:R-:W-:-:S03]  /*00c0*/  LOP3.LUT R2, R0, 0x7f, RZ, 0xc0, !PT ;  /* 0x0000007f00027812 */ /* 0x002fc600078ec0ff */
[----:B------:R-:W1:Y:S01]  /*00d0*/  S2UR UR23, SR_CTAID.X ;  /* 0x00000000001779c3 */ /* 0x000e620000002500 */
[----:B---3--:R-:W-:Y:S01]  /*00e0*/  VIADD R8, R11, 0xffffffff ;  /* 0xffffffff0b087836 */ /* 0x008fe20000000000 */
[C---:B------:R-:W-:Y:S02]  /*00f0*/  ISETP.GE.U32.AND P0, PT, R2.reuse, 0x20, PT ;  /* 0x000000200200780c */ /* 0x040fe40003f06070 */
[C---:B------:R-:W-:Y:S02]  /*0100*/  ISETP.NE.U32.AND P2, PT, R2.reuse, RZ, PT ;  /* 0x000000ff0200720c */ /* 0x040fe40003f45070 */
[----:B------:R-:W-:Y:S02]  /*0110*/  LEA R4, R2, UR20, 0x2 ;  /* 0x0000001402047c11 */ /* 0x000fe4000f8e10ff */
[----:B------:R-:W2:Y:S07]  /*0120*/  LDC R3, c[0x0][0x228] ;  /* 0x00008a00ff037b82 */ /* 0x000eae0000000800 */
[----:B------:R3:W-:Y:S01]  /*0130*/  @!P0 STS [R4], RZ ;  /* 0x000000ff04008388 */ /* 0x0007e20000000800 */
[----:B------:R-:W-:-:S03]  /*0140*/  NOP ;  /* 0x0000000000007918 */ /* 0x000fc60000000000 */
[----:B------:R3:W-:Y:S01]  /*0150*/  @!P2 STS [UR20+0x20], R8 ;  /* 0x00002008ff00a988 */ /* 0x0007e20008000814 */
[----:B----4-:R-:W-:-:S04]  /*0160*/  UIMAD UR4, UR5, UR4, UR34 ;  /* 0x00000004050472a4 */ /* 0x010fc8000f8e0222 */
[----:B-1----:R-:W-:-:S04]  /*0170*/  UIMAD UR4, UR4, UR6, UR23 ;  /* 0x00000006040472a4 */ /* 0x002fc8000f8e0217 */
[----:B------:R-:W-:Y:S01]  /*0180*/  UIMAD UR5, UR4, 0x180, URZ ;  /* 0x00000180040578a4 */ /* 0x000fe2000f8e023f */
[----:B--2---:R-:W-:Y:S02]  /*0190*/  VIADD R3, R3, 0xffffffff ;  /* 0xffffffff03037836 */ /* 0x004fe40000000000 */
[----:B------:R-:W-:Y:S01]  /*01a0*/  UMOV UR4, URZ ;  /* 0x0000003f00047c82 */ /* 0x000fe20008000000 */
[----:B------:R-:W-:-:S04]  /*01b0*/  UIADD3 UR28, UP0, UR5, UR32, URZ ;  /* 0x00000020051c7290 */ /* 0x000fc8000ff1e03f */
[----:B------:R-:W-:Y:S01]  /*01c0*/  ULEA.HI.X.SX32 UR29, UR5, UR33, 0x1, UP0 ;  /* 0x00000021051d7291 */ /* 0x000fe200080f0e3f */
[----:B---3--:R-:W-:Y:S11]  /*01d0*/  @P2 BRA `(.L_x_1) ;  /* 0x0000000000182947 */ /* 0x008ff60003800000 */
[----:B------:R-:W1:Y:S01]  /*01e0*/  LDS R5, [UR20+0x8] ;  /* 0x00000814ff057984 */ /* 0x000e620008000800 */
[----:B------:R-:W2:Y:S01]  /*01f0*/  LDC.64 R12, c[0x0][0x210] ;  /* 0x00008400ff0c7b82 */ /* 0x000ea20000000a00 */
[----:B------:R-:W-:Y:S02]  /*0200*/  IMAD.MOV.U32 R6, RZ, RZ, 0x70 ;  /* 0x00000070ff067424 */ /* 0x000fe400078e00ff */
[----:B--2---:R2:W-:Y:S03]  /*0210*/  STS.64 [UR20], R12 ;  /* 0x0000000cff007988 */ /* 0x0045e60008000a14 */
[----:B-1----:R-:W-:-:S05]  /*0220*/  LOP3.LUT R5, R5, 0x10, R6, 0xd8, !PT ;  /* 0x0000001005057812 */ /* 0x002fca00078ed806 */
[----:B------:R2:W-:Y:S02]  /*0230*/  STS [UR20+0x8], R5 ;  /* 0x00000805ff007988 */ /* 0x0005e40008000814 */
.L_x_1:
[----:B------:R-:W-:Y:S05]  /*0240*/  BSYNC B0 ;  /* 0x0000000000007941 */ /* 0x000fea0003800000 */
.L_x_0:
[----:B------:R-:W-:Y:S04]  /*0250*/  BSSY B0, `(.L_x_2) ;  /* 0x000000a000007945 */ /* 0x000fe80003800000 */
[----:B------:R-:W-:Y:S05]  /*0260*/  @P2 BRA `(.L_x_3) ;  /* 0x0000000000202947 */ /* 0x000fea0003800000 */
[----:B--2---:R-:W1:Y:S01]  /*0270*/  LDS R5, [UR20+0x34] ;  /* 0x00003414ff057984 */ /* 0x004e620008000800 */
[----:B------:R-:W-:Y:S02]  /*0280*/  IMAD.MOV.U32 R6, RZ, RZ, 0x3f000000 ;  /* 0x3f000000ff067424 */ /* 0x000fe400078e00ff */
[----:B------:R-:W-:Y:S01]  /*0290*/  @!P2 IMAD.MOV.U32 R7, RZ, RZ, 0x7f ;  /* 0x0000007fff07a424 */ /* 0x000fe200078e00ff */
[----:B------:R-:W2:Y:S02]  /*02a0*/  @!P2 LDS R10, [UR20+0x38] ;  /* 0x00003814ff0aa984 */ /* 0x000ea40008000800 */
[----:B-1----:R-:W-:Y:S02]  /*02b0*/  LOP3.LUT R5, R5, 0xff000000, R6, 0xb8, !PT ;  /* 0xff00000005057812 */ /* 0x002fe400078eb806 */
[----:B--2---:R-:W-:-:S03]  /*02c0*/  @!P2 LOP3.LUT R6, R10, 0xff, R7, 0xb8, !PT ;  /* 0x000000ff0a06a812 */ /* 0x004fc600078eb807 */
[----:B------:R1:W-:Y:S04]  /*02d0*/  STS [UR20+0x34], R5 ;  /* 0x00003405ff007988 */ /* 0x0003e80008000814 */
[----:B------:R1:W-:Y:S02]  /*02e0*/  @!P2 STS [UR20+0x38], R6 ;  /* 0x00003806ff00a988 */ /* 0x0003e40008000814 */
.L_x_3:
[----:B------:R-:W-:Y:S05]  /*02f0*/  BSYNC B0 ;  /* 0x0000000000007941 */ /* 0x000fea0003800000 */
.L_x_2:
[----:B------:R-:W-:Y:S04]  /*0300*/  BSSY B0, `(.L_x_4) ;  /* 0x000000a000007945 */ /* 0x000fe80003800000 */
[----:B------:R-:W-:Y:S05]  /*0310*/  @P2 BRA `(.L_x_5) ;  /* 0x0000000000202947 */ /* 0x000fea0003800000 */
[----:B-12---:R-:W1:Y:S01]  /*0320*/  LDS R5, [UR20+0x1c] ;  /* 0x00001c14ff057984 */ /* 0x006e620008000800 */
[----:B------:R-:W2:Y:S03]  /*0330*/  LDC.64 R6, c[0x0][0x238] ;  /* 0x00008e00ff067b82 */ /* 0x000ea60000000a00 */
[----:B------:R3:W-:Y:S01]  /*0340*/  STS [UR20+0x24], R3 ;  /* 0x00002403ff007988 */ /* 0x0007e20008000814 */
[--C-:B--2---:R-:W-:Y:S02]  /*0350*/  SHF.R.U32.HI R10, RZ, 0x4, R7.reuse ;  /* 0x00000004ff0a7819 */ /* 0x104fe40000011607 */
[----:B------:R-:W-:-:S05]  /*0360*/  SHF.R.U64 R6, R6, 0x4, R7 ;  /* 0x0000000406067819 */ /* 0x000fca0000001207 */
[----:B------:R3:W-:Y:S01]  /*0370*/  STS [UR20+0xc], R6 ;  /* 0x00000c06ff007988 */ /* 0x0007e20008000814 */
[----:B-1----:R-:W-:-:S05]  /*0380*/  LOP3.LUT R5, R5, 0xf, R10, 0xb8, !PT ;  /* 0x0000000f05057812 */ /* 0x002fca00078eb80a */
[----:B------:R3:W-:Y:S02]  /*0390*/  STS [UR20+0x1c], R5 ;  /* 0x00001c05ff007988 */ /* 0x0007e40008000814 */
.L_x_5:
[----:B------:R-:W-:Y:S05]  /*03a0*/  BSYNC B0 ;  /* 0x0000000000007941 */ /* 0x000fea0003800000 */
.L_x_4:
[----:B------:R-:W-:Y:S04]  /*03b0*/  BSSY B1, `(.L_x_6) ;  /* 0x000001d000017945 */ /* 0x000fe80003800000 */
[----:B------:R-:W-:Y:S04]  /*03c0*/  BSSY B0, `(.L_x_7) ;  /* 0x0000018000007945 */ /* 0x000fe80003800000 */
[----:B------:R-:W-:Y:S05]  /*03d0*/  @P2 BRA `(.L_x_8) ;  /* 0x00000000001c2947 */ /* 0x000fea0003800000 */
[----:B-123--:R-:W1:Y:S02]  /*03e0*/  LDS R5, [UR20+0x34] ;  /* 0x00003414ff057984 */ /* 0x00ee640008000800 */
[----:B-1----:R-:W-:-:S05]  /*03f0*/  LOP3.LUT R5, R5, 0x7, RZ, 0xb8, !PT ;  /* 0x0000000705057812 */ /* 0x002fca00078eb8ff */
[----:B------:R1:W-:Y:S01]  /*0400*/  STS [UR20+0x34], R5 ;  /* 0x00003405ff007988 */ /* 0x0003e20008000814 */
[----:B------:R-:W-:Y:S05]  /*0410*/  @P2 BRA `(.L_x_9) ;  /* 0x00000000001c2947 */ /* 0x000fea0003800000 */
[----:B-1----:R-:W1:Y:S02]  /*0420*/  LDS R5, [UR20+0x34] ;  /* 0x00003414ff057984 */ /* 0x002e640008000800 */
[----:B-1----:R-:W-:-:S05]  /*0430*/  LOP3.LUT R5, R5, 0x38, RZ, 0xb8, !PT ;  /* 0x0000003805057812 */ /* 0x002fca00078eb8ff */
[----:B------:R4:W-:Y:S02]  /*0440*/  STS [UR20+0x34], R5 ;  /* 0x00003405ff007988 */ /* 0x0009e40008000814 */
.L_x_8:
[----:B------:R-:W-:Y:S05]  /*0450*/  @P2 BRA `(.L_x_10) ;  /* 0x00000000001c2947 */ /* 0x000fea0003800000 */
[----:B-1234-:R-:W1:Y:S02]  /*0460*/  LDS R5, [UR20+0x8] ;  /* 0x00000814ff057984 */ /* 0x01ee640008000800 */
[----:B-1----:R-:W-:-:S05]  /*0470*/  LOP3.LUT R5, R5, 0x780, RZ, 0xb8, !PT ;  /* 0x0000078005057812 */ /* 0x002fca00078eb8ff */
[----:B------:R2:W-:Y:S02]  /*0480*/  STS [UR20+0x8], R5 ;  /* 0x00000805ff007988 */ /* 0x0005e40008000814 */
.L_x_9:
[----:B------:R-:W-:Y:S05]  /*0490*/  @P2 BRA `(.L_x_11) ;  /* 0x0000000000282947 */ /* 0x000fea0003800000 */
[----:B-12---:R-:W1:Y:S02]  /*04a0*/  LDS R5, [UR20+0x8] ;  /* 0x00000814ff057984 */ /* 0x006e640008000800 */
[----:B-1----:R-:W-:-:S05]  /*04b0*/  LOP3.LUT R5, R5, 0x1800, RZ, 0xb8, !PT ;  /* 0x0000180005057812 */ /* 0x002fca00078eb8ff */
[----:B------:R5:W-:Y:S02]  /*04c0*/  STS [UR20+0x8], R5 ;  /* 0x00000805ff007988 */ /* 0x000be40008000814 */
.L_x_10:
[----:B------:R-:W-:Y:S05]  /*04d0*/  @P2 BREAK B0 ;  /* 0x0000000000002942 */ /* 0x000fea0003800000 */
[----:B------:R-:W-:Y:S05]  /*04e0*/  @P2 BRA `(.L_x_12) ;  /* 0x0000000000242947 */ /* 0x000fea0003800000 */
[----:B-1-3--:R-:W1:Y:S01]  /*04f0*/  LDS R6, [UR20+0x8] ;  /* 0x00000814ff067984 */ /* 0x00ae620008000800 */
[----:B--2-45:R-:W-:-:S05]  /*0500*/  IMAD.MOV.U32 R5, RZ, RZ, 0x6000 ;  /* 0x00006000ff057424 */ /* 0x034fca00078e00ff */
[----:B-1----:R-:W-:-:S04]  /*0510*/  LOP3.LUT R5, R6, 0x4000, R5, 0xd8, !PT ;  /* 0x0000400006057812 */ /* 0x002fc800078ed805 */
[----:B------:R-:W-:-:S05]  /*0520*/  LOP3.LUT R5, R5, 0x400000, RZ, 0xb8, !PT ;  /* 0x0040000005057812 */ /* 0x000fca00078eb8ff */
[----:B------:R3:W-:Y:S02]  /*0530*/  STS [UR20+0x8], R5 ;  /* 0x00000805ff007988 */ /* 0x0007e40008000814 */
.L_x_11:
[----:B------:R-:W-:Y:S05]  /*0540*/  BSYNC B0 ;  /* 0x0000000000007941 */ /* 0x000fea0003800000 */
.L_x_7:
[----:B-123--:R-:W1:Y:S02]  /*0550*/  @!P2 LDS R5, [UR20+0x8] ;  /* 0x00000814ff05a984 */ /* 0x00ee640008000800 */
[----:B-1----:R-:W-:-:S05]  /*0560*/  @!P2 LOP3.LUT R5, R5, 0x8000, RZ, 0xb8, !PT ;  /* 0x000080000505a812 */ /* 0x002fca00078eb8ff */
[----:B------:R1:W-:Y:S02]  /*0570*/  @!P2 STS [UR20+0x8], R5 ;  /* 0x00000805ff00a988 */ /* 0x0003e40008000814 */
.L_x_12:
[----:B------:R-:W-:Y:S05]  /*0580*/  BSYNC B1 ;  /* 0x0000000000017941 */ /* 0x000fea0003800000 */
.L_x_6:
[----:B------:R-:W-:Y:S05]  /*0590*/  WARPSYNC.ALL ;  /* 0x0000000000007948 */ /* 0x000fea0003800000 */
[----:B------:R-:W-:Y:S05]  /*05a0*/  @P0 BRA `(.L_x_13) ;  /* 0x0000000000280947 */ /* 0x000fea0003800000 */
[----:B-12345:R-:W1:Y:S01]  /*05b0*/  S2R R5, SR_LANEID ;  /* 0x0000000000057919 */ /* 0x03ee620000000000 */
[----:B------:R-:W-:Y:S05]  /*05c0*/  WARPSYNC.ALL ;  /* 0x0000000000007948 */ /* 0x000fea0003800000 */
[----:B-1----:R-:W-:-:S05]  /*05d0*/  IMAD.SHL.U32 R5, R5, 0x4, RZ ;  /* 0x0000000405057824 */ /* 0x002fca00078e00ff */
[----:B------:R-:W1:Y:S01]  /*05e0*/  LDS R9, [R5+UR20] ;  /* 0x0000001405097984 */ /* 0x000e620008000800 */
[----:B------:R-:W-:-:S05]  /*05f0*/  IADD3 R6, P1, R5, UR28, RZ ;  /* 0x0000001c05067c10 */ /* 0x000fca000ff3e0ff */
[----:B------:R-:W-:-:S05]  /*0600*/  IMAD.X R7, RZ, RZ, UR29, P1 ;  /* 0x0000001dff077e24 */ /* 0x000fca00088e06ff */
[----:B-1----:R1:W2:Y:S01]  /*0610*/  ATOMG.E.EXCH.STRONG.GPU PT, RZ, [R6], R9 ;  /* 0x0000000906ff73a8 */ /* 0x0022a200041ee100 */
[----:B------:R-:W-:-:S04]  /*0620*/  DEPBAR {5,4,3,2,1,0} ;  /* 0x0000003f0000791a */ /* 0x000fc80000000000 */
[----:B------:R1:W-:Y:S01]  /*0630*/  UTMACCTL.IV [UR28] ;  /* 0x000000001c0079b9 */ /* 0x0003e20008000000 */
[----:B------:R-:W-:Y:S01]  /*0640*/  NOP ;  /* 0x0000000000007918 */ /* 0x000fe20000000000 */
.L_x_13:
[----:B------:R-:W-:Y:S05]  /*0650*/  @P0 BRA `(.L_x_14) ;  /* 0x00000000000c0947 */ /* 0x000fea0003800000 */
[----:B------:R0:W-:Y:S01]  /*0660*/  UTMACMDFLUSH ;  /* 0x00000000000079b7 */ /* 0x0001e20000000000 */
[----:B------:R-:W-:Y:S05]  /*0670*/  @P0 BRA `(.L_x_14) ;  /* 0x0000000000040947 */ /* 0x000fea0003800000 */
[----:B------:R-:W-:-:S04]  /*0680*/  DEPBAR.LE SB0, 0x0 ;  /* 0x000080000000791a */ /* 0x000fc80000000000 */
.L_x_14:
[----:B------:R-:W-:Y:S05]  /*0690*/  WARPSYNC.ALL ;  /* 0x0000000000007948 */ /* 0x000fea0003800000 */
[----:B--2---:R-:W-:Y:S06]  /*06a0*/  BAR.SYNC.DEFER_BLOCKING 0x0 ;  /* 0x0000000000007b1d */ /* 0x004fec0000010000 */
[----:B------:R-:W-:Y:S02]  /*06b0*/  BSSY B1, `(.L_x_15) ;  /* 0x000000b000017945 */ /* 0x000fe40003800000 */
[----:B------:R-:W-:Y:S06]  /*06c0*/  BAR.SYNC.DEFER_BLOCKING 0x0 ;  /* 0x0000000000007b1d */ /* 0x000fec0000010000 */
[----:B------:R2:W-:Y:S01]  /*06d0*/  @!P0 STS [R4], RZ ;  /* 0x000000ff04008388 */ /* 0x0005e20000000800 */
[----:B------:R-:W-:Y:S01]  /*06e0*/  NOP ;  /* 0x0000000000007918 */ /* 0x000fe20000000000 */
[----:B------:R-:W-:Y:S05]  /*06f0*/  @P2 BRA `(.L_x_16) ;  /* 0x0000000000182947 */ /* 0x000fea0003800000 */
[----:B-1-345:R-:W1:Y:S01]  /*0700*/  LDS R5, [UR20+0x8] ;  /* 0x00000814ff057984 */ /* 0x03ae620008000800 */
[----:B------:R-:W3:Y:S01]  /*0710*/  LDC.64 R12, c[0x0][0x218] ;  /* 0x00008600ff0c7b82 */ /* 0x000ee20000000a00 */
[----:B------:R-:W-:Y:S02]  /*0720*/  IMAD.MOV.U32 R6, RZ, RZ, 0x70 ;  /* 0x00000070ff067424 */ /* 0x000fe400078e00ff */
[----:B---3--:R3:W-:Y:S03]  /*0730*/  STS.64 [UR20], R12 ;  /* 0x0000000cff007988 */ /* 0x0087e60008000a14 */
[----:B-1----:R-:W-:-:S05]  /*0740*/  LOP3.LUT R5, R5, 0x10, R6, 0xd8, !PT ;  /* 0x0000001005057812 */ /* 0x002fca00078ed806 */
[----:B------:R3:W-:Y:S02]  /*0750*/  STS [UR20+0x8], R5 ;  /* 0x00000805ff007988 */ /* 0x0007e40008000814 */
.L_x_16:
[----:B-1----:R-:W-:Y:S05]  /*0760*/  BSYNC B1 ;  /* 0x0000000000017941 */ /* 0x002fea0003800000 */
.L_x_15:
[----:B------:R-:W-:Y:S04]  /*0770*/  BSSY B2, `(.L_x_17) ;  /* 0x000000f000027945 */ /* 0x000fe80003800000 */
[----:B------:R-:W-:Y:S04]  /*0780*/  BSSY B1, `(.L_x_18) ;  /* 0x000000c000017945 */ /* 0x000fe80003800000 */
[----:B------:R-:W-:Y:S05]  /*0790*/  @P2 BRA `(.L_x_19) ;  /* 0x0000000000282947 */ /* 0x000fea0003800000 */
[----:B---345:R-:W1:Y:S01]  /*07a0*/  LDS R5, [UR20+0x34] ;  /* 0x00003414ff057984 */ /* 0x038e620008000800 */
[----:B------:R-:W-:Y:S01]  /*07b0*/  IMAD.MOV.U32 R6, RZ, RZ, 0x3f000000 ;  /* 0x3f000000ff067424 */ /* 0x000fe200078e00ff */
[----:B------:R-:W-:Y:S05]  /*07c0*/  @P2 BREAK B1 ;  /* 0x0000000000012942 */ /* 0x000fea0003800000 */
[----:B-1----:R-:W-:-:S05]  /*07d0*/  LOP3.LUT R5, R5, 0xff000000, R6, 0xb8, !PT ;  /* 0xff00000005057812 */ /* 0x002fca00078eb806 */
[----:B------:R1:W-:Y:S01]  /*07e0*/  STS [UR20+0x34], R5 ;  /* 0x00003405ff007988 */ /* 0x0003e20008000814 */
[----:B------:R-:W-:Y:S05]  /*07f0*/  @P2 BRA `(.L_x_20) ;  /* 0x0000000000182947 */ /* 0x000fea0003800000 */
[----:B------:R-:W3:Y:S01]  /*0800*/  LDS R6, [UR20+0x38] ;  /* 0x00003814ff067984 */ /* 0x000ee20008000800 */
[----:B-1----:R-:W-:-:S05]  /*0810*/  IMAD.MOV.U32 R5, RZ, RZ, 0x3f ;  /* 0x0000003fff057424 */ /* 0x002fca00078e00ff */
[----:B---3--:R-:W-:-:S05]  /*0820*/  LOP3.LUT R5, R6, 0xff, R5, 0xb8, !PT ;  /* 0x000000ff06057812 */ /* 0x008fca00078eb805 */
[----:B------:R1:W-:Y:S02]  /*0830*/  STS [UR20+0x38], R5 ;  /* 0x00003805ff007988 */ /* 0x0003e40008000814 */
.L_x_19:
[----:B------:R-:W-:Y:S05]  /*0840*/  BSYNC B1 ;  /* 0x0000000000017941 */ /* 0x000fea0003800000 */
.L_x_18:
[----:B------:R1:W-:Y:S02]  /*0850*/  @!P2 STS [UR20+0x20], R8 ;  /* 0x00002008ff00a988 */ /* 0x0003e40008000814 */
.L_x_20:
[----:B------:R-:W-:Y:S05]  /*0860*/  BSYNC B2 ;  /* 0x0000000000027941 */ /* 0x000fea0003800000 */
.L_x_17:
[----:B------:R-:W-:Y:S05]  /*0870*/  WARPSYNC.ALL ;  /* 0x0000000000007948 */ /* 0x000fea0003800000 */
[----:B-1-345:R-:W1:Y:S01]  /*0880*/  LDC R5, c[0x0][0x22c] ;  /* 0x00008b00ff057b82 */ /* 0x03ae620000000800 */
[----:B------:R-:W-:Y:S01]  /*0890*/  BSSY B2, `(.L_x_21) ;  /* 0x000000b000027945 */ /* 0x000fe20003800000 */
[----:B-1----:R-:W-:-:S03]  /*08a0*/  VIADD R5, R5, 0xffffffff ;  /* 0xffffffff05057836 */ /* 0x002fc60000000000 */
[----:B------:R-:W-:Y:S05]  /*08b0*/  @P2 BRA `(.L_x_22) ;  /* 0x0000000000202947 */ /* 0x000fea0003800000 */
[----:B------:R-:W1:Y:S01]  /*08c0*/  LDS R6, [UR20+0x1c] ;  /* 0x00001c14ff067984 */ /* 0x000e620008000800 */
[----:B------:R-:W3:Y:S03]  /*08d0*/  LDC.64 R12, c[0x0][0x240] ;  /* 0x00009000ff0c7b82 */ /* 0x000ee60000000a00 */
[----:B------:R4:W-:Y:S01]  /*08e0*/  STS [UR20+0x24], R5 ;  /* 0x00002405ff007988 */ /* 0x0009e20008000814 */
[--C-:B---3--:R-:W-:Y:S02]  /*08f0*/  SHF.R.U32.HI R9, RZ, 0x4, R13.reuse ;  /* 0x00000004ff097819 */ /* 0x108fe4000001160d */
[----:B------:R-:W-:-:S05]  /*0900*/  SHF.R.U64 R7, R12, 0x4, R13 ;  /* 0x000000040c077819 */ /* 0x000fca000000120d */
[----:B------:R4:W-:Y:S01]  /*0910*/  STS [UR20+0xc], R7 ;  /* 0x00000c07ff007988 */ /* 0x0009e20008000814 */
[----:B-1----:R-:W-:-:S05]  /*0920*/  LOP3.LUT R6, R6, 0xf, R9, 0xb8, !PT ;  /* 0x0000000f06067812 */ /* 0x002fca00078eb809 */
[----:B------:R4:W-:Y:S02]  /*0930*/  STS [UR20+0x1c], R6 ;  /* 0x00001c06ff007988 */ /* 0x0009e40008000814 */
.L_x_22:
[----:B------:R-:W-:Y:S05]  /*0940*/  BSYNC B2 ;  /* 0x0000000000027941 */ /* 0x000fea0003800000 */
.L_x_21:
[----:B------:R-:W-:Y:S04]  /*0950*/  BSSY B3, `(.L_x_23) ;  /* 0x000001d000037945 */ /* 0x000fe80003800000 */
[----:B------:R-:W-:Y:S04]  /*0960*/  BSSY B2, `(.L_x_24) ;  /* 0x0000018000027945 */ /* 0x000fe80003800000 */
[----:B------:R-:W-:Y:S05]  /*0970*/  @P2 BRA `(.L_x_25) ;  /* 0x00000000001c2947 */ /* 0x000fea0003800000 */
[----:B----4-:R-:W1:Y:S02]  /*0980*/  LDS R6, [UR20+0x34] ;  /* 0x00003414ff067984 */ /* 0x010e640008000800 */
[----:B-1----:R-:W-:-:S05]  /*0990*/  LOP3.LUT R6, R6, 0x7, RZ, 0xb8, !PT ;  /* 0x0000000706067812 */ /* 0x002fca00078eb8ff */
[----:B------:R1:W-:Y:S01]  /*09a0*/  STS [UR20+0x34], R6 ;  /* 0x00003406ff007988 */ /* 0x0003e20008000814 */
[----:B------:R-:W-:Y:S05]  /*09b0*/  @P2 BRA `(.L_x_26) ;  /* 0x00000000001c2947 */ /* 0x000fea0003800000 */
[----:B-1----:R-:W1:Y:S02]  /*09c0*/  LDS R6, [UR20+0x34] ;  /* 0x00003414ff067984 */ /* 0x002e640008000800 */
[----:B-1----:R-:W-:-:S05]  /*09d0*/  LOP3.LUT R6, R6, 0x38, RZ, 0xb8, !PT ;  /* 0x0000003806067812 */ /* 0x002fca00078eb8ff */
[----:B------:R1:W-:Y:S02]  /*09e0*/  STS [UR20+0x34], R6 ;  /* 0x00003406ff007988 */ /* 0x0003e40008000814 */
.L_x_25:
[----:B------:R-:W-:Y:S05]  /*09f0*/  @P2 BRA `(.L_x_27) ;  /* 0x00000000001c2947 */ /* 0x000fea0003800000 */
[----:B-1--4-:R-:W1:Y:S02]  /*0a00*/  LDS R6, [UR20+0x8] ;  /* 0x00000814ff067984 */ /* 0x012e640008000800 */
[----:B-1----:R-:W-:-:S05]  /*0a10*/  LOP3.LUT R6, R6, 0x780, RZ, 0xb8, !PT ;  /* 0x0000078006067812 */ /* 0x002fca00078eb8ff */
[----:B------:R3:W-:Y:S02]  /*0a20*/  STS [UR20+0x8], R6 ;  /* 0x00000806ff007988 */ /* 0x0007e40008000814 */
.L_x_26:
[----:B------:R-:W-:Y:S05]  /*0a30*/  @P2 BRA `(.L_x_28) ;  /* 0x0000000000282947 */ /* 0x000fea0003800000 */
[----:B-1-3--:R-:W1:Y:S02]  /*0a40*/  LDS R6, [UR20+0x8] ;  /* 0x00000814ff067984 */ /* 0x00ae640008000800 */
[----:B-1----:R-:W-:-:S05]  /*0a50*/  LOP3.LUT R6, R6, 0x1800, RZ, 0xb8, !PT ;  /* 0x0000180006067812 */ /* 0x002fca00078eb8ff */
[----:B------:R3:W-:Y:S02]  /*0a60*/  STS [UR20+0x8], R6 ;  /* 0x00000806ff007988 */ /* 0x0007e40008000814 */
.L_x_27:
[----:B------:R-:W-:Y:S05]  /*0a70*/  @P2 BREAK B2 ;  /* 0x0000000000022942 */ /* 0x000fea0003800000 */
[----:B------:R-:W-:Y:S05]  /*0a80*/  @P2 BRA `(.L_x_29) ;  /* 0x0000000000242947 */ /* 0x000fea0003800000 */
[----:B-1-34-:R-:W1:Y:S01]  /*0a90*/  LDS R6, [UR20+0x8] ;  /* 0x00000814ff067984 */ /* 0x01ae620008000800 */
[----:B------:R-:W-:-:S05]  /*0aa0*/  IMAD.MOV.U32 R7, RZ, RZ, 0x6000 ;  /* 0x00006000ff077424 */ /* 0x000fca00078e00ff */
[----:B-1----:R-:W-:-:S04]  /*0ab0*/  LOP3.LUT R6, R6, 0x4000, R7, 0xd8, !PT ;  /* 0x0000400006067812 */ /* 0x002fc800078ed807 */
[----:B------:R-:W-:-:S05]  /*0ac0*/  LOP3.LUT R6, R6, 0x400000, RZ, 0xb8, !PT ;  /* 0x0040000006067812 */ /* 0x000fca00078eb8ff */
[----:B------:R4:W-:Y:S02]  /*0ad0*/  STS [UR20+0x8], R6 ;  /* 0x00000806ff007988 */ /* 0x0009e40008000814 */
.L_x_28:
[----:B------:R-:W-:Y:S05]  /*0ae0*/  BSYNC B2 ;  /* 0x0000000000027941 */ /* 0x000fea0003800000 */
.L_x_24:
[----:B-1-34-:R-:W1:Y:S02]  /*0af0*/  @!P2 LDS R6, [UR20+0x8] ;  /* 0x00000814ff06a984 */ /* 0x01ae640008000800 */
[----:B-1----:R-:W-:-:S05]  /*0b00*/  @!P2 LOP3.LUT R6, R6, 0x8000, RZ, 0xb8, !PT ;  /* 0x000080000606a812 */ /* 0x002fca00078eb8ff */
[----:B------:R5:W-:Y:S02]  /*0b10*/  @!P2 STS [UR20+0x8], R6 ;  /* 0x00000806ff00a988 */ /* 0x000be40008000814 */
.L_x_29:
[----:B------:R-:W-:Y:S05]  /*0b20*/  BSYNC B3 ;  /* 0x0000000000037941 */ /* 0x000fea0003800000 */
.L_x_23:
[----:B------:R-:W-:Y:S05]  /*0b30*/  WARPSYNC.ALL ;  /* 0x0000000000007948 */ /* 0x000fea0003800000 */
[----:B------:R-:W-:-:S04]  /*0b40*/  UIADD3 UR31, UR5, 0x80, URZ ;  /* 0x00000080051f7890 */ /* 0x000fc8000fffe03f */
[----:B------:R-:W-:-:S04]  /*0b50*/  UIADD3 UR30, UP0, UR31, UR32, URZ ;  /* 0x000000201f1e7290 */ /* 0x000fc8000ff1e03f */
[----:B------:R-:W-:Y:S01]  /*0b60*/  ULEA.HI.X.SX32 UR31, UR31, UR33, 0x1, UP0 ;  /* 0x000000211f1f7291 */ /* 0x000fe200080f0e3f */
[----:B------:R-:W-:Y:S11]  /*0b70*/  @P0 BRA `(.L_x_30) ;  /* 0x0000000000280947 */ /* 0x000ff60003800000 */
[----:B-1-345:R-:W1:Y:S01]  /*0b80*/  S2R R6, SR_LANEID ;  /* 0x0000000000067919 */ /* 0x03ae620000000000 */
[----:B------:R-:W-:Y:S05]  /*0b90*/  WARPSYNC.ALL ;  /* 0x0000000000007948 */ /* 0x000fea0003800000 */
[----:B-1----:R-:W-:-:S05]  /*0ba0*/  IMAD.SHL.U32 R8, R6, 0x4, RZ ;  /* 0x0000000406087824 */ /* 0x002fca00078e00ff */
[----:B------:R-:W1:Y:S01]  /*0bb0*/  LDS R9, [R8+UR20] ;  /* 0x0000001408097984 */ /* 0x000e620008000800 */
[----:B------:R-:W-:-:S05]  /*0bc0*/  IADD3 R6, P1, R8, UR30, RZ ;  /* 0x0000001e08067c10 */ /* 0x000fca000ff3e0ff */
[----:B------:R-:W-:-:S05]  /*0bd0*/  IMAD.X R7, RZ, RZ, UR31, P1 ;  /* 0x0000001fff077e24 */ /* 0x000fca00088e06ff */
[----:B-1----:R1:W3:Y:S01]  /*0be0*/  ATOMG.E.EXCH.STRONG.GPU PT, RZ, [R6], R9 ;  /* 0x0000000906ff73a8 */ /* 0x0022e200041ee100 */
[----:B------:R-:W-:-:S04]  /*0bf0*/  DEPBAR {5,4,3,2,1,0} ;  /* 0x0000003f0000791a */ /* 0x000fc80000000000 */
[----:B------:R1:W-:Y:S01]  /*0c00*/  UTMACCTL.IV [UR30] ;  /* 0x000000001e0079b9 */ /* 0x0003e20008000000 */
[----:B------:R-:W-:Y:S01]  /*0c10*/  NOP ;  /* 0x0000000000007918 */ /* 0x000fe20000000000 */
.L_x_30:
[----:B------:R-:W-:Y:S05]  /*0c20*/  @P0 BRA `(.L_x_31) ;  /* 0x00000000000c0947 */ /* 0x000fea0003800000 */
[----:B------:R0:W-:Y:S01]  /*0c30*/  UTMACMDFLUSH ;  /* 0x00000000000079b7 */ /* 0x0001e20000000000 */
[----:B------:R-:W-:Y:S05]  /*0c40*/  @P0 BRA `(.L_x_31) ;  /* 0x0000000000040947 */ /* 0x000fea0003800000 */
[----:B------:R-:W-:-:S04]  /*0c50*/  DEPBAR.LE SB0, 0x0 ;  /* 0x000080000000791a */ /* 0x000fc80000000000 */
.L_x_31:
[----:B------:R-:W-:Y:S05]  /*0c60*/  WARPSYNC.ALL ;  /* 0x0000000000007948 */ /* 0x000fea0003800000 */
[----:B---3--:R-:W-:Y:S06]  /*0c70*/  BAR.SYNC.DEFER_BLOCKING 0x0 ;  /* 0x0000000000007b1d */ /* 0x008fec0000010000 */
[----:B------:R-:W-:Y:S02]  /*0c80*/  BSSY B3, `(.L_x_32) ;  /* 0x000000b000037945 */ /* 0x000fe40003800000 */
[----:B------:R-:W-:Y:S06]  /*0c90*/  BAR.SYNC.DEFER_BLOCKING 0x0 ;  /* 0x0000000000007b1d */ /* 0x000fec0000010000 */
[----:B------:R3:W-:Y:S01]  /*0ca0*/  @!P0 STS [R4], RZ ;  /* 0x000000ff04008388 */ /* 0x0007e20000000800 */
[----:B------:R-:W-:Y:S01]  /*0cb0*/  NOP ;  /* 0x0000000000007918 */ /* 0x000fe20000000000 */
[----:B------:R-:W-:Y:S05]  /*0cc0*/  @P2 BRA `(.L_x_33) ;  /* 0x0000000000182947 */ /* 0x000fea0003800000 */
[----:B--23--:R-:W2:Y:S01]  /*0cd0*/  LDS R4, [UR20+0x8] ;  /* 0x00000814ff047984 */ /* 0x00cea20008000800 */
[----:B-1----:R-:W1:Y:S01]  /*0ce0*/  LDC.64 R8, c[0x0][0x220] ;  /* 0x00008800ff087b82 */ /* 0x002e620000000a00 */
[----:B----4-:R-:W-:Y:S02]  /*0cf0*/  IMAD.MOV.U32 R7, RZ, RZ, 0x70 ;  /* 0x00000070ff077424 */ /* 0x010fe400078e00ff */
[----:B-1----:R1:W-:Y:S03]  /*0d00*/  STS.64 [UR20], R8 ;  /* 0x00000008ff007988 */ /* 0x0023e60008000a14 */
[----:B--2---:R-:W-:-:S05]  /*0d10*/  LOP3.LUT R4, R4, 0x10, R7, 0xd8, !PT ;  /* 0x0000001004047812 */ /* 0x004fca00078ed807 */
[----:B------:R1:W-:Y:S02]  /*0d20*/  STS [UR20+0x8], R4 ;  /* 0x00000804ff007988 */ /* 0x0003e40008000814 */
.L_x_33:
[----:B-1----:R-:W-:Y:S05]  /*0d30*/  BSYNC B3 ;  /* 0x0000000000037941 */ /* 0x002fea0003800000 */
.L_x_32:
[----:B------:R-:W-:Y:S04]  /*0d40*/  BSSY B3, `(.L_x_34) ;  /* 0x0000033000037945 */ /* 0x000fe80003800000 */
[----:B------:R-:W-:Y:S04]  /*0d50*/  BSSY B4, `(.L_x_35) ;  /* 0x000002e000047945 */ /* 0x000fe80003800000 */
[----:B------:R-:W-:Y:S05]  /*0d60*/  @P2 BRA `(.L_x_36) ;  /* 0x0000000000242947 */ /* 0x000fea0003800000 */
[----:B--23--:R-:W1:Y:S01]  /*0d70*/  LDS R4, [UR20+0x34] ;  /* 0x00003414ff047984 */ /* 0x00ce620008000800 */
[----:B----4-:R-:W-:-:S05]  /*0d80*/  IMAD.MOV.U32 R7, RZ, RZ, 0x3f000000 ;  /* 0x3f000000ff077424 */ /* 0x010fca00078e00ff */
[----:B-1----:R-:W-:-:S05]  /*0d90*/  LOP3.LUT R4, R4, 0xff000000, R7, 0xb8, !PT ;  /* 0xff00000004047812 */ /* 0x002fca00078eb807 */
[----:B------:R1:W-:Y:S01]  /*0da0*/  STS [UR20+0x34], R4 ;  /* 0x00003404ff007988 */ /* 0x0003e20008000814 */
[----:B------:R-:W-:Y:S05]  /*0db0*/  @P2 BRA `(.L_x_37) ;  /* 0x0000000000182947 */ /* 0x000fea0003800000 */
[----:B-1----:R-:W1:Y:S01]  /*0dc0*/  LDS R4, [UR20+0x38] ;  /* 0x00003814ff047984 */ /* 0x002e620008000800 */
[----:B------:R-:W-:-:S05]  /*0dd0*/  IMAD.MOV.U32 R7, RZ, RZ, 0x7f ;  /* 0x0000007fff077424 */ /* 0x000fca00078e00ff */
[----:B-1----:R-:W-:-:S05]  /*0de0*/  LOP3.LUT R4, R4, 0xff, R7, 0xb8, !PT ;  /* 0x000000ff04047812 */ /* 0x002fca00078eb807 */
[----:B------:R1:W-:Y:S02]  /*0df0*/  STS [UR20+0x38], R4 ;  /* 0x00003804ff007988 */ /* 0x0003e40008000814 */
.L_x_36:
[----:B------:R-:W-:Y:S05]  /*0e00*/  @P2 BRA `(.L_x_38) ;  /* 0x00000000000c2947 */ /* 0x000fea0003800000 */
[----:B------:R1:W-:Y:S02]  /*0e10*/  STS [UR20+0x20], R5 ;  /* 0x00002005ff007988 */ /* 0x0003e40008000814 */
.L_x_37:
[----:B------:R-:W-:Y:S05]  /*0e20*/  @P2 BRA `(.L_x_39) ;  /* 0x0000000000242947 */ /* 0x000fea0003800000 */
[----:B------:R1:W-:Y:S02]  /*0e30*/  STS [UR20+0x24], R3 ;  /* 0x00002403ff007988 */ /* 0x0003e40008000814 */
.L_x_38:
[----:B------:R-:W-:Y:S05]  /*0e40*/  @P2 BRA `(.L_x_40) ;  /* 0x00000000002c2947 */ /* 0x000fea0003800000 */
[----:B-1----:R-:W1:Y:S01]  /*0e50*/  LDS R3, [UR20+0x1c] ;  /* 0x00001c14ff037984 */ /* 0x002e620008000800 */
[----:B--234-:R-:W5:Y:S02]  /*0e60*/  LDC.64 R4, c[0x0][0x248] ;  /* 0x00009200ff047b82 */ /* 0x01cf640000000a00 */
[--C-:B-----5:R-:W-:Y:S02]  /*0e70*/  SHF.R.U32.HI R6, RZ, 0x4, R5.reuse ;  /* 0x00000004ff067819 */ /* 0x120fe40000011605 */
[----:B------:R-:W-:-:S05]  /*0e80*/  SHF.R.U64 R4, R4, 0x4, R5 ;  /* 0x0000000404047819 */ /* 0x000fca0000001205 */
[----:B------:R2:W-:Y:S01]  /*0e90*/  STS [UR20+0xc], R4 ;  /* 0x00000c04ff007988 */ /* 0x0005e20008000814 */
[----:B-1----:R-:W-:-:S05]  /*0ea0*/  LOP3.LUT R3, R3, 0xf, R6, 0xb8, !PT ;  /* 0x0000000f03037812 */ /* 0x002fca00078eb806 */
[----:B------:R2:W-:Y:S02]  /*0eb0*/  STS [UR20+0x1c], R3 ;  /* 0x00001c03ff007988 */ /* 0x0005e40008000814 */
.L_x_39:
[----:B------:R-:W-:Y:S05]  /*0ec0*/  @P2 BRA `(.L_x_41) ;  /* 0x00000000001c2947 */ /* 0x000fea0003800000 */
[----:B--2---:R-:W2:Y:S02]  /*0ed0*/  LDS R3, [UR20+0x34] ;  /* 0x00003414ff037984 */ /* 0x004ea40008000800 */
[----:B--2---:R-:W-:-:S05]  /*0ee0*/  LOP3.LUT R3, R3, 0x7, RZ, 0xb8, !PT ;  /* 0x0000000703037812 */ /* 0x004fca00078eb8ff */
[----:B------:R2:W-:Y:S02]  /*0ef0*/  STS [UR20+0x34], R3 ;  /* 0x00003403ff007988 */ /* 0x0005e40008000814 */
.L_x_40:
[----:B------:R-:W-:Y:S05]  /*0f00*/  @P2 BRA `(.L_x_42) ;  /* 0x00000000001c2947 */ /* 0x000fea0003800000 */
[----:B-12---:R-:W1:Y:S02]  /*0f10*/  LDS R3, [UR20+0x34] ;  /* 0x00003414ff037984 */ /* 0x006e640008000800 */
[----:B-1----:R-:W-:-:S05]  /*0f20*/  LOP3.LUT R3, R3, 0x38, RZ, 0xb8, !PT ;  /* 0x0000003803037812 */ /* 0x002fca00078eb8ff */
[----:B------:R1:W-:Y:S02]  /*0f30*/  STS [UR20+0x34], R3 ;  /* 0x00003403ff007988 */ /* 0x0003e40008000814 */
.L_x_41:
[----:B------:R-:W-:Y:S05]  /*0f40*/  @P2 BRA `(.L_x_43) ;  /* 0x00000000001c2947 */ /* 0x000fea0003800000 */
[----:B-12---:R-:W1:Y:S02]  /*0f50*/  LDS R3, [UR20+0x8] ;  /* 0x00000814ff037984 */ /* 0x006e640008000800 */
[----:B-1----:R-:W-:-:S05]  /*0f60*/  LOP3.LUT R3, R3, 0x780, RZ, 0xb8, !PT ;  /* 0x0000078003037812 */ /* 0x002fca00078eb8ff */
[----:B------:R1:W-:Y:S02]  /*0f70*/  STS [UR20+0x8], R3 ;  /* 0x00000803ff007988 */ /* 0x0003e40008000814 */
.L_x_42:
[----:B------:R-:W-:Y:S05]  /*0f80*/  @P2 BRA `(.L_x_44) ;  /* 0x0000000000282947 */ /* 0x000fea0003800000 */
[----:B-12---:R-:W1:Y:S02]  /*0f90*/  LDS R3, [UR20+0x8] ;  /* 0x00000814ff037984 */ /* 0x006e640008000800 */
[----:B-1----:R-:W-:-:S05]  /*0fa0*/  LOP3.LUT R3, R3, 0x1800, RZ, 0xb8, !PT ;  /* 0x0000180003037812 */ /* 0x002fca00078eb8ff */
[----:B------:R1:W-:Y:S02]  /*0fb0*/  STS [UR20+0x8], R3 ;  /* 0x00000803ff007988 */ /* 0x0003e40008000814 */
.L_x_43:
[----:B------:R-:W-:Y:S05]  /*0fc0*/  @P2 BREAK B4 ;  /* 0x0000000000042942 */ /* 0x000fea0003800000 */
[----:B------:R-:W-:Y:S05]  /*0fd0*/  @P2 BRA `(.L_x_45) ;  /* 0x0000000000242947 */ /* 0x000fea0003800000 */
[----:B-12---:R-:W1:Y:S01]  /*0fe0*/  LDS R3, [UR20+0x8] ;  /* 0x00000814ff037984 */ /* 0x006e620008000800 */
[----:B---3--:R-:W-:-:S05]  /*0ff0*/  IMAD.MOV.U32 R4, RZ, RZ, 0x6000 ;  /* 0x00006000ff047424 */ /* 0x008fca00078e00ff */
[----:B-1----:R-:W-:-:S04]  /*1000*/  LOP3.LUT R3, R3, 0x4000, R4, 0xd8, !PT ;  /* 0x0000400003037812 */ /* 0x002fc800078ed804 */
[----:B------:R-:W-:-:S05]  /*1010*/  LOP3.LUT R3, R3, 0x400000, RZ, 0xb8, !PT ;  /* 0x0040000003037812 */ /* 0x000fca00078eb8ff */
[----:B------:R1:W-:Y:S02]  /*1020*/  STS [UR20+0x8], R3 ;  /* 0x00000803ff007988 */ /* 0x0003e40008000814 */
.L_x_44:
[----:B------:R-:W-:Y:S05]  /*1030*/  BSYNC B4 ;  /* 0x0000000000047941 */ /* 0x000fea0003800000 */
.L_x_35:
[----:B-12---:R-:W1:Y:S02]  /*1040*/  @!P2 LDS R3, [UR20+0x8] ;  /* 0x00000814ff03a984 */ /* 0x006e640008000800 */
[----:B-1----:R-:W-:-:S05]  /*1050*/  @!P2 LOP3.LUT R3, R3, 0x8000, RZ, 0xb8, !PT ;  /* 0x000080000303a812 */ /* 0x002fca00078eb8ff */
[----:B------:R1:W-:Y:S02]  /*1060*/  @!P2 STS [UR20+0x8], R3 ;  /* 0x00000803ff00a988 */ /* 0x0003e40008000814 */
.L_x_45:
[----:B------:R-:W-:Y:S05]  /*1070*/  BSYNC B3 ;  /* 0x0000000000037941 */ /* 0x000fea0003800000 */
.L_x_34:
[----:B------:R-:W-:Y:S05]  /*1080*/  WARPSYNC.ALL ;  /* 0x0000000000007948 */ /* 0x000fea0003800000 */
[----:B------:R-:W-:Y:S01]  /*1090*/  UIADD3 UR5, UR5, 0x100, URZ ;  /* 0x0000010005057890 */ /* 0x000fe2000fffe03f */
[----:B------:R-:W-:Y:S02]  /*10a0*/  ISETP.GE.AND P1, PT, R11, 0x1, PT ;  /* 0x000000010b00780c */ /* 0x000fe40003f26270 */
[----:B------:R-:W-:Y:S02]  /*10b0*/  CS2R R56, SRZ ;  /* 0x0000000000387805 */ /* 0x000fe4000001ff00 */
[----:B------:R-:W-:Y:S01]  /*10c0*/  CS2R R58, SRZ ;  /* 0x00000000003a7805 */ /* 0x000fe2000001ff00 */
[----:B------:R-:W-:Y:S01]  /*10d0*/  UIADD3 UR32, UP0, UR5, UR32, URZ ;  /* 0x0000002005207290 */ /* 0x000fe2000ff1e03f */
[----:B------:R-:W-:-:S02]  /*10e0*/  CS2R R60, SRZ ;  /* 0x00000000003c7805 */ /* 0x000fc4000001ff00 */
[----:B------:R-:W-:Y:S02]  /*10f0*/  CS2R R62, SRZ ;  /* 0x00000000003e7805 */ /* 0x000fe4000001ff00 */
[----:B------:R-:W-:Y:S01]  /*1100*/  CS2R R64, SRZ ;  /* 0x0000000000407805 */ /* 0x000fe2000001ff00 */
[----:B------:R-:W-:Y:S01]  /*1110*/  ULEA.HI.X.SX32 UR33, UR5, UR33, 0x1, UP0 ;  /* 0x0000002105217291 */ /* 0x000fe200080f0e3f */
[----:B------:R-:W-:Y:S02]  /*1120*/  CS2R R66, SRZ ;  /* 0x0000000000427805 */ /* 0x000fe4000001ff00 */
[----:B------:R-:W-:Y:S02]  /*1130*/  CS2R R68, SRZ ;  /* 0x0000000000447805 */ /* 0x000fe4000001ff00 */
[----:B------:R-:W-:Y:S02]  /*1140*/  CS2R R70, SRZ ;  /* 0x0000000000467805 */ /* 0x000fe4000001ff00 */
[----:B------:R-:W-:-:S02]  /*1150*/  CS2R R72, SRZ ;  /* 0x0000000000487805 */ /* 0x000fc4000001ff00 */
[----:B------:R-:W-:Y:S02]  /*1160*/  CS2R R74, SRZ ;  /* 0x00000000004a7805 */ /* 0x000fe4000001ff00 */
[----:B------:R-:W-:Y:S02]  /*1170*/  CS2R R76, SRZ ;  /* 0x00000000004c7805 */ /* 0x000fe4000001ff00 */
        /* <DEDUP_REMOVED lines=8> */
[----:B------:R-:W-:Y:S01]  /*1200*/  CS2R R30, SRZ ;  /* 0x00000000001e7805 */ /* 0x000fe2000001ff00 */
[----:B------:R-:W-:Y:S01]  /*1210*/  IMAD.MOV.U32 R32, RZ, RZ, RZ ;  /* 0x000000ffff207224 */ /* 0x000fe200078e00ff */
[----:B------:R-:W-:Y:S06]  /*1220*/  @P0 BRA `(.L_x_46) ;  /* 0x0000000000280947 */ /* 0x000fec0003800000 */
[----:B-12---:R-:W4:Y:S01]  /*1230*/  S2R R3, SR_LANEID ;  /* 0x0000000000037919 */ /* 0x006f220000000000 */
[----:B------:R-:W-:Y:S05]  /*1240*/  WARPSYNC.ALL ;  /* 0x0000000000007948 */ /* 0x000fea0003800000 */
[----:B----45:R-:W-:-:S05]  /*1250*/  IMAD.SHL.U32 R6, R3, 0x4, RZ ;  /* 0x0000000403067824 */ /* 0x030fca00078e00ff */
[----:B------:R-:W1:Y:S01]  /*1260*/  LDS R3, [R6+UR20] ;  /* 0x0000001406037984 */ /* 0x000e620008000800 */
[----:B---3--:R-:W-:-:S05]  /*1270*/  IADD3 R4, P3, R6, UR32, RZ ;  /* 0x0000002006047c10 */ /* 0x008fca000ff7e0ff */
[----:B------:R-:W-:-:S05]  /*1280*/  IMAD.X R5, RZ, RZ, UR33, P3 ;  /* 0x00000021ff057e24 */ /* 0x000fca00098e06ff */
[----:B-1----:R1:W2:Y:S01]  /*1290*/  ATOMG.E.EXCH.STRONG.GPU PT, RZ, [R4], R3 ;  /* 0x0000000304ff73a8 */ /* 0x0022a200041ee100 */
[----:B------:R-:W-:-:S04]  /*12a0*/  DEPBAR {5,4,3,2,1,0} ;  /* 0x0000003f0000791a */ /* 0x000fc80000000000 */
[----:B------:R1:W-:Y:S01]  /*12b0*/  UTMACCTL.IV [UR32] ;  /* 0x00000000200079b9 */ /* 0x0003e20008000000 */
[----:B------:R-:W-:Y:S01]  /*12c0*/  NOP ;  /* 0x0000000000007918 */ /* 0x000fe20000000000 */
.L_x_46:
[----:B------:R-:W-:Y:S05]  /*12d0*/  @P0 BRA `(.L_x_47) ;  /* 0x00000000000c0947 */ /* 0x000fea0003800000 */
[----:B------:R0:W-:Y:S01]  /*12e0*/  UTMACMDFLUSH ;  /* 0x00000000000079b7 */ /* 0x0001e20000000000 */
[----:B------:R-:W-:Y:S05]  /*12f0*/  @P0 BRA `(.L_x_47) ;  /* 0x0000000000040947 */ /* 0x000fea0003800000 */
[----:B------:R-:W-:-:S04]  /*1300*/  DEPBAR.LE SB0, 0x0 ;  /* 0x000080000000791a */ /* 0x000fc80000000000 */
.L_x_47:
[----:B------:R-:W-:Y:S05]  /*1310*/  WARPSYNC.ALL ;  /* 0x0000000000007948 */ /* 0x000fea0003800000 */
[----:B--2---:R-:W-:Y:S01]  /*1320*/  BAR.SYNC.DEFER_BLOCKING 0x0 ;  /* 0x0000000000007b1d */ /* 0x004fe20000010000 */
[----:B------:R-:W-:Y:S01]  /*1330*/  USHF.L.U32 UR15, UR34, 0x6, URZ ;  /* 0x00000006220f7899 */ /* 0x000fe2000800063f */
[----:B------:R-:W-:Y:S01]  /*1340*/  IMAD.MOV.U32 R33, RZ, RZ, RZ ;  /* 0x000000ffff217224 */ /* 0x000fe200078e00ff */
[----:B------:R-:W-:Y:S02]  /*1350*/  CS2R R34, SRZ ;  /* 0x0000000000227805 */ /* 0x000fe4000001ff00 */
[----:B------:R-:W-:-:S02]  /*1360*/  CS2R R36, SRZ ;  /* 0x0000000000247805 */ /* 0x000fc4000001ff00 */
[----:B------:R-:W-:Y:S01]  /*1370*/  CS2R R38, SRZ ;  /* 0x0000000000267805 */ /* 0x000fe2000001ff00 */
[----:B------:R-:W-:Y:S01]  /*1380*/  VOTEU.ALL UP0, P2 ;  /* 0x00000000003f7886 */ /* 0x000fe20001000000 */
[----:B------:R-:W-:Y:S01]  /*1390*/  UMOV UR6, 0x1 ;  /* 0x0000000100067882 */ /* 0x000fe20000000000 */
[----:B------:R-:W-:Y:S01]  /*13a0*/  VOTEU.ALL UP1, P2 ;  /* 0x00000000003f7886 */ /* 0x000fe20001020000 */
[----:B------:R-:W-:Y:S01]  /*13b0*/  VOTEU.ALL UP2, P2 ;  /* 0x00000000003f7886 */ /* 0x000fe20001040000 */
[----:B------:R-:W-:Y:S01]  /*13c0*/  CS2R R40, SRZ ;  /* 0x0000000000287805 */ /* 0x000fe2000001ff00 */
[----:B------:R-:W-:-:S04]  /*13d0*/  @!UP0 UIADD3 UR8, -UR6, 0x100000, URZ ;  /* 0x0010000006088890 */ /* 0x000fc8000fffe13f */
[----:B------:R-:W-:Y:S02]  /*13e0*/  @!UP0 USHF.L.U32 UR9, UR8, 0xb, URZ ;  /* 0x0000000b08098899 */ /* 0x000fe4000800063f */
[----:B------:R-:W-:Y:S01]  /*13f0*/  @!UP0 USHF.L.U32 UR8, UR8, 0x1, URZ ;  /* 0x0000000108088899 */ /* 0x000fe2000800063f */
        /* <DEDUP_REMOVED lines=9> */
[----:B------:R-:W-:Y:S01]  /*1490*/  VOTEU.ALL UP0, P2 ;  /* 0x00000000003f7886 */ /* 0x000fe20001000000 */
[----:B------:R-:W-:Y:S02]  /*14a0*/  CS2R R48, SRZ ;  /* 0x0000000000307805 */ /* 0x000fe4000001ff00 */
[----:B------:R-:W-:Y:S02]  /*14b0*/  CS2R R50, SRZ ;  /* 0x0000000000327805 */ /* 0x000fe4000001ff00 */
[----:B------:R-:W-:Y:S02]  /*14c0*/  CS2R R52, SRZ ;  /* 0x0000000000347805 */ /* 0x000fe4000001ff00 */
[----:B------:R-:W-:Y:S01]  /*14d0*/  CS2R R54, SRZ ;  /* 0x0000000000367805 */ /* 0x000fe2000001ff00 */
[----:B------:R-:W2:Y:S02]  /*14e0*/  FENCE.VIEW.ASYNC.S ;  /* 0x00000000000073c6 */ /* 0x000ea40000000000 */
[----:B--2---:R-:W2:Y:S02]  /*14f0*/  @!UP0 SYNCS.EXCH.64 URZ, [UR20+0x9000], UR8 ;  /* 0x00900008143f85b2 */ /* 0x004ea40008000100 */
[----:B--2---:R-:W-:Y:S06]  /*1500*/  BAR.SYNC.DEFER_BLOCKING 0x0 ;  /* 0x0000000000007b1d */ /* 0x004fec0000010000 */
[----:B------:R2:W4:Y:S02]  /*1510*/  @!UP1 SYNCS.EXCH.64 URZ, [UR20+0x9008], UR10 ;  /* 0x0090080a143f95b2 */ /* 0x0005240008000100 */
[----:B----4-:R-:W-:Y:S01]  /*1520*/  BAR.SYNC.DEFER_BLOCKING 0x0 ;  /* 0x0000000000007b1d */ /* 0x010fe20000010000 */
[----:B--2---:R-:W-:-:S05]  /*1530*/  USHF.L.U32 UR11, UR23, 0x7, URZ ;  /* 0x00000007170b7899 */ /* 0x004fca000800063f */
[----:B------:R2:W4:Y:S01]  /*1540*/  @!UP2 SYNCS.EXCH.64 URZ, [UR20+0x9010], UR6 ;  /* 0x00901006143fa5b2 */ /* 0x0005220008000100 */
[----:B------:R-:W-:Y:S06]  /*1550*/  @!P1 BRA `(.L_x_48) ;  /* 0x0000000400889947 */ /* 0x000fec0003800000 */
        /* <DEDUP_REMOVED lines=31> */
[----:B------:R-:W-:Y:S01]  /*1750*/  CS2R R54, SRZ ;  /* 0x0000000000367805 */ /* 0x000fe2000001ff00 */
[----:B------:R-:W-:Y:S01]  /*1760*/  UMOV UR5, URZ ;  /* 0x0000003f00057c82 */ /* 0x000fe20008000000 */
[----:B------:R-:W-:-:S05]  /*1770*/  UMOV UR10, URZ ;  /* 0x0000003f000a7c82 */ /* 0x000fca0008000000 */
.L_x_50:
[----:B----4-:R-:W-:Y:S01]  /*1780*/  BAR.SYNC.DEFER_BLOCKING 0x0 ;  /* 0x0000000000007b1d */ /* 0x010fe20000010000 */
[----:B------:R-:W-:Y:S01]  /*1790*/  ULEA UR18, UR5, UR20, 0x3 ;  /* 0x0000001405127291 */ /* 0x000fe2000f8e183f */
[----:B-1----:R-:W-:Y:S01]  /*17a0*/  @!P2 IMAD.MOV.U32 R3, RZ, RZ, 0x3000 ;  /* 0x00003000ff03a424 */ /* 0x002fe200078e00ff */
[----:B------:R-:W-:Y:S01]  /*17b0*/  ELECT P0, URZ, PT ;  /* 0x00000000003f782f */ /* 0x000fe20003800000 */
[----:B------:R-:W-:-:S03]  /*17c0*/  ULEA UR8, UR5, UR20, 0xd ;  /* 0x0000001405087291 */ /* 0x000fc6000f8e683f */
[----:B------:R-:W-:Y:S02]  /*17d0*/  ISETP.LT.U32.AND P0, PT, R2, 0x20, P0 ;  /* 0x000000200200780c */ /* 0x000fe40000701070 */
[----:B------:R-:W-:Y:S01]  /*17e0*/  ELECT P1, URZ, PT ;  /* 0x00000000003f782f */ /* 0x000fe20003820000 */
[----:B------:R-:W-:-:S03]  /*17f0*/  ULEA UR12, UR5, UR20, 0xc ;  /* 0x00000014050c7291 */ /* 0x000fc6000f8e603f */
[----:B------:R-:W-:Y:S01]  /*1800*/  ISETP.LT.U32.AND P1, PT, R2, 0x20, P1 ;  /* 0x000000200200780c */ /* 0x000fe20000f21070 */
[----:B------:R-:W-:Y:S01]  /*1810*/  UMOV UR14, UR10 ;  /* 0x0000000a000e7c82 */ /* 0x000fe20008000000 */
[----:B------:R-:W-:-:S05]  /*1820*/  UIADD3 UR12, UR12, 0x6000, URZ ;  /* 0x000060000c0c7890 */ /* 0x000fca000fffe03f */
[----:B------:R-:W-:Y:S01]  /*1830*/  VOTEU.ANY UP0, P0 ;  /* 0x00000000003f7886 */ /* 0x000fe20000000100 */
[----:B------:R-:W-:Y:S01]  /*1840*/  VOTEU.ANY UP2, P0 ;  /* 0x00000000003f7886 */ /* 0x000fe20000040100 */
[----:B------:R1:W-:Y:S01]  /*1850*/  @!P2 SYNCS.ARRIVE.TRANS64 RZ, [UR18+0x9000], R3 ;  /* 0x00900003ffffa9a7 */ /* 0x0003e20008000012 */
[----:B------:R4:W-:Y:S06]  /*1860*/  MEMBAR.ALL.CTA ;  /* 0x0000000000007992 */ /* 0x0009ec0000008000 */
[----:B----4-:R-:W4:Y:S01]  /*1870*/  FENCE.VIEW.ASYNC.S ;  /* 0x00000000000073c6 */ /* 0x010f220000000000 */
[----:B------:R-:W-:Y:S01]  /*1880*/  @UP0 UIADD3 UR9, UR18, 0x9000, URZ ;  /* 0x0000900012090890 */ /* 0x000fe2000fffe03f */
[----:B--2---:R-:W-:Y:S01]  /*1890*/  @UP0 UMOV UR6, UR28 ;  /* 0x0000001c00060c82 */ /* 0x004fe20008000000 */
[----:B------:R-:W-:Y:S01]  /*18a0*/  @UP0 UMOV UR7, UR29 ;  /* 0x0000001d00070c82 */ /* 0x000fe20008000000 */
[----:B----4-:R-:W-:Y:S01]  /*18b0*/  VOTEU.ANY UP1, P1 ;  /* 0x00000000003f7886 */ /* 0x010fe20000820100 */
[----:B------:R-:W-:Y:S01]  /*18c0*/  VOTEU.ANY UP3, P1 ;  /* 0x00000000003f7886 */ /* 0x000fe20000860100 */
[----:B-1----:R-:W-:-:S03]  /*18d0*/  IMAD.U32 R3, RZ, RZ, UR4 ;  /* 0x00000004ff037e24 */ /* 0x002fc6000f8e00ff */
[----:B------:R-:W-:Y:S01]  /*18e0*/  @UP1 UIADD3 UR13, UR18, 0x9000, URZ ;  /* 0x00009000120d1890 */ /* 0x000fe2000fffe03f */
[----:B------:R-:W-:Y:S01]  /*18f0*/  @UP1 UMOV UR16, UR30 ;  /* 0x0000001e00101c82 */ /* 0x000fe20008000000 */
[----:B------:R-:W-:Y:S01]  /*1900*/  @UP1 UMOV UR17, UR31 ;  /* 0x0000001f00111c82 */ /* 0x000fe20008000000 */
[----:B------:R-:W-:Y:S01]  /*1910*/  SHF.L.U32 R3, R3, 0x1f, RZ ;  /* 0x0000001f03037819 */ /* 0x000fe200000006ff */
[----:B------:R-:W-:Y:S06]  /*1920*/  BAR.SYNC.DEFER_BLOCKING 0x0 ;  /* 0x0000000000007b1d */ /* 0x000fec0000010000 */
[----:B------:R1:W-:Y:S02]  /*1930*/  @UP2 UTMALDG.2D [UR8], [UR6] ;  /* 0x00000008060025b4 */ /* 0x0003e40008008000 */
[----:B------:R-:W-:Y:S06]  /*1940*/  BAR.SYNC.DEFER_BLOCKING 0x0 ;  /* 0x0000000000007b1d */ /* 0x000fec0000010000 */
[----:B------:R1:W-:Y:S02]  /*1950*/  @UP3 UTMALDG.2D [UR12], [UR16] ;  /* 0x0000000c100035b4 */ /* 0x0003e40008008000 */
[----:B------:R-:W-:Y:S06]  /*1960*/  BAR.SYNC.DEFER_BLOCKING 0x0 ;  /* 0x0000000000007b1d */ /* 0x000fec0000010000 */
[----:B------:R-:W2:Y:S02]  /*1970*/  SYNCS.PHASECHK.TRANS64.TRYWAIT P0, [UR18+0x9000], R3 ;  /* 0x00900003ff0075a7 */ /* 0x000ea40008000152 */
[----:B-12---:R-:W-:Y:S05]  /*1980*/  @!P0 BRA `(.L_x_49) ;  /* 0x0000000400fc8947 */ /* 0x006fea0003800000 */
.L_x_51:
[----:B------:R-:W-:Y:S01]  /*1990*/  USHF.R.U32.HI UR16, URZ, 0x4, UR8 ;  /* 0x000000043f107899 */ /* 0x000fe20008011608 */
[----:B------:R-:W-:Y:S02]  /*19a0*/  WARPGROUP.DEPBAR.LE gsb0, 0x0 ;  /* 0x00008000000079c5 */ /* 0x000fe40000010000 */
[----:B------:R-:W-:Y:S01]  /*19b0*/  USHF.R.U32.HI UR6, URZ, 0x4, UR12 ;  /* 0x000000043f067899 */ /* 0x000fe2000801160c */
[----:B------:R-:W-:Y:S01]  /*19c0*/  WARPGROUP.ARRIVE ;  /* 0x00000000000079c5 */ /* 0x000fe20000000000 */
[----:B------:R-:W-:Y:S01]  /*19d0*/  USGXT.U32 UR16, UR16, 0xe ;  /* 0x0000000e1010789a */ /* 0x000fe20008000000 */
[----:B------:R-:W1:Y:S01]  /*19e0*/  LDC R3, c[0x0][0x230] ;  /* 0x00008c00ff037b82 */ /* 0x000e620000000800 */
[----:B------:R-:W-:Y:S01]  /*19f0*/  USGXT.U32 UR6, UR6, 0xe ;  /* 0x0000000e0606789a */ /* 0x000fe20008000000 */
[----:B------:R-:W-:Y:S01]  /*1a00*/  UMOV UR17, 0x80000020 ;  /* 0x8000002000117882 */ /* 0x000fe20000000000 */
[----:B------:R-:W-:Y:S01]  /*1a10*/  UMOV UR19, 0x80000020 ;  /* 0x8000002000137882 */ /* 0x000fe20000000000 */
[----:B------:R-:W-:Y:S01]  /*1a20*/  UIADD3 UR24, UP0, UR16, 0x2, URZ ;  /* 0x0000000210187890 */ /* 0x000fe2000ff1e03f */
[----:B------:R-:W-:-:S03]  /*1a30*/  UMOV UR7, URZ ;  /* 0x0000003f00077c82 */ /* 0x000fc60008000000 */
[----:B------:R-:W-:Y:S01]  /*1a40*/  UMOV UR18, UR6 ;  /* 0x0000000600127c82 */ /* 0x000fe20008000000 */
[----:B------:R-:W-:Y:S01]  /*1a50*/  UIADD3.X UR25, UR7, -0x7fffffe0, URZ, UP0, !UPT ;  /* 0x8000002007197890 */ /* 0x000fe200087fe43f */
[----:B------:R-:W-:Y:S01]  /*1a60*/  QGMMA.64x64x32.F32.E4M3.E4M3 R56, gdesc[UR16], R56 ;  /* 0x00e00000103879f3 */ /* 0x000fe20008700838 */
[----:B------:R-:W-:Y:S01]  /*1a70*/  UMOV UR26, 0xfffffffe ;  /* 0xfffffffe001a7882 */ /* 0x000fe20000000000 */
[----:B------:R-:W-:Y:S01]  /*1a80*/  UMOV UR27, 0x7fffffdf ;  /* 0x7fffffdf001b7882 */ /* 0x000fe20000000000 */
[----:B------:R-:W-:Y:S01]  /*1a90*/  UMOV UR7, URZ ;  /* 0x0000003f00077c82 */ /* 0x000fe20008000000 */
[----:B------:R-:W-:Y:S02]  /*1aa0*/  UIADD3.64 UR16, UR24, 0xfe, URZ ;  /* 0x000000fe18107897 */ /* 0x000fe4000fffe03f */
[----:B------:R-:W-:Y:S02]  /*1ab0*/  UIADD3.64 UR26, UR6, -UR26, URZ ;  /* 0x8000001a061a7297 */ /* 0x000fe4000fffe03f */
[----:B------:R-:W-:-:S02]  /*1ac0*/  UIADD3 UR10, UR10, 0x40, URZ ;  /* 0x000000400a0a7890 */ /* 0x000fc4000fffe03f */
[----:B------:R-:W-:-:S04]  /*1ad0*/  UIADD3 UR5, UR5, 0x1, URZ ;  /* 0x0000000105057890 */ /* 0x000fc8000fffe03f */
[----:B-1----:R-:W-:Y:S01]  /*1ae0*/  ISETP.LE.AND P0, PT, R3, UR10, PT ;  /* 0x0000000a03007c0c */ /* 0x002fe2000bf03270 */
[----:B------:R-:W-:-:S04]  /*1af0*/  UISETP.NE.U32.AND UP0, UPT, UR5, 0x3, UPT ;  /* 0x000000030500788c */ /* 0x000fc8000bf05070 */
[----:B------:R-:W-:Y:S02]  /*1b00*/  USEL UR6, URZ, 0x1, UP0 ;  /* 0x000000013f067887 */ /* 0x000fe40008000000 */
[----:B------:R-:W-:Y:S02]  /*1b10*/  USEL UR5, UR5, URZ, UP0 ;  /* 0x0000003f05057287 */ /* 0x000fe40008000000 */
[----:B------:R-:W-:Y:S01]  /*1b20*/  ULOP3.LUT UR4, UR4, UR6, URZ, 0x3c, !UPT ;  /* 0x0000000604047292 */ /* 0x000fe2000f8e3c3f */
[----:B------:R-:W-:Y:S01]  /*1b30*/  QGMMA.64x64x32.F32.E4M3.E4M3 R56, gdesc[UR24], R56 ;  /* 0x00e00000183879f3 */ /* 0x000fe20008700838 */
[----:B------:R-:W-:-:S03]  /*1b40*/  UIADD3.64 UR24, UR24, 0x100, URZ ;  /* 0x0000010018187897 */ /* 0x000fc6000fffe03f */
[----:B------:R-:W-:Y:S06]  /*1b50*/  QGMMA.64x64x32.F32.E4M3.E4M3 R24, gdesc[UR16], R24 ;  /* 0x00e00000101879f3 */ /* 0x000fec0008700818 */
[----:B------:R-:W-:Y:S01]  /*1b60*/  QGMMA.64x64x32.F32.E4M3.E4M3 R24, gdesc[UR24], R24, gsb0 ;  /* 0x00e00000181879f3 */ /* 0x000fe20008000818 */
[----:B------:R-:W-:Y:S05]  /*1b70*/  @!P0 BRA `(.L_x_50) ;  /* 0xfffffffc00008947 */ /* 0x000fea000383ffff */
.L_x_48:
[----:B------:R-:W-:Y:S02]  /*1b80*/  WARPGROUP.DEPBAR.LE gsb0, 0x0 ;  /* 0x00008000000079c5 */ /* 0x000fe40000010000 */
[----:B----4-:R-:W-:Y:S01]  /*1b90*/  BAR.SYNC.DEFER_BLOCKING 0x0 ;  /* 0x0000000000007b1d */ /* 0x010fe20000010000 */
[C---:B-1----:R-:W-:Y:S01]  /*1ba0*/  IMAD.SHL.U32 R3, R0.reuse, 0x20, RZ ;  /* 0x0000002000037824 */ /* 0x042fe200078e00ff */
[----:B------:R-:W-:Y:S01]  /*1bb0*/  F2FP.SATFINITE.E4M3.F32.PACK_AB_MERGE_C R56, R57, R56, RZ ;  /* 0x000000383938723e */ /* 0x000fe200048070ff */
[C---:B---3--:R-:W-:Y:S01]  /*1bc0*/  IMAD.SHL.U32 R4, R0.reuse, 0x10, RZ ;  /* 0x0000001000047824 */ /* 0x048fe200078e00ff */
[----:B------:R-:W-:Y:S01]  /*1bd0*/  F2FP.SATFINITE.E4M3.F32.PACK_AB_MERGE_C R58, R59, R58, RZ ;  /* 0x0000003a3b3a723e */ /* 0x000fe200048070ff */
[----:B------:R-:W-:Y:S01]  /*1be0*/  IMAD.SHL.U32 R0, R0, 0x2, RZ ;  /* 0x0000000200007824 */ /* 0x000fe200078e00ff */
[----:B------:R-:W-:Y:S02]  /*1bf0*/  LOP3.LUT R3, R3, 0xc00, RZ, 0xc0, !PT ;  /* 0x00000c0003037812 */ /* 0x000fe400078ec0ff */
[----:B------:R-:W-:-:S02]  /*1c00*/  ELECT P0, URZ, PT ;  /* 0x00000000003f782f */ /* 0x000fc40003800000 */
[----:B------:R-:W-:Y:S01]  /*1c10*/  F2FP.SATFINITE.E4M3.F32.PACK_AB_MERGE_C R60, R61, R60, RZ ;  /* 0x0000003c3d3c723e */ /* 0x000fe200048070ff */
[----:B------:R-:W-:Y:S01]  /*1c20*/  UMOV UR21, UR15 ;  /* 0x0000000f00157c82 */ /* 0x000fe20008000000 */
[----:B------:R-:W-:Y:S01]  /*1c30*/  LOP3.LUT R3, R3, 0x1c0, R4, 0xf8, !PT ;  /* 0x000001c003037812 */ /* 0x000fe200078ef804 */
[----:B------:R-:W-:Y:S01]  /*1c40*/  UMOV UR22, UR11 ;  /* 0x0000000b00167c82 */ /* 0x000fe20008000000 */
[----:B------:R-:W-:Y:S02]  /*1c50*/  F2FP.SATFINITE.E4M3.F32.PACK_AB_MERGE_C R62, R63, R62, RZ ;  /* 0x0000003e3f3e723e */ /* 0x000fe400048070ff */
[----:B------:R-:W-:Y:S02]  /*1c60*/  F2FP.SATFINITE.E4M3.F32.PACK_AB_MERGE_C R24, R25, R24, RZ ;  /* 0x000000181918723e */ /* 0x000fe400048070ff */
[----:B------:R-:W-:Y:S02]  /*1c70*/  F2FP.SATFINITE.E4M3.F32.PACK_AB_MERGE_C R26, R27, R26, RZ ;  /* 0x0000001a1b1a723e */ /* 0x000fe400048070ff */
[----:B------:R-:W-:-:S02]  /*1c80*/  F2FP.SATFINITE.E4M3.F32.PACK_AB_MERGE_C R28, R29, R28, RZ ;  /* 0x0000001c1d1c723e */ /* 0x000fc400048070ff */
[----:B------:R-:W-:Y:S02]  /*1c90*/  F2FP.SATFINITE.E4M3.F32.PACK_AB_MERGE_C R30, R31, R30, RZ ;  /* 0x0000001e1f1e723e */ /* 0x000fe400048070ff */
[----:B------:R-:W-:Y:S01]  /*1ca0*/  LOP3.LUT R3, R3, 0x36, R0, 0xf8, !PT ;  /* 0x0000003603037812 */ /* 0x000fe200078ef800 */
[----:B------:R-:W1:Y:S02]  /*1cb0*/  @!P2 SYNCS.CCTL.IV [UR20+0x9000] ;  /* 0x00900000ff00a9b1 */ /* 0x000e640008000014 */
[----:B-1----:R-:W-:Y:S01]  /*1cc0*/  BAR.SYNC.DEFER_BLOCKING 0x0 ;  /* 0x0000000000007b1d */ /* 0x002fe20000010000 */
[----:B------:R-:W-:Y:S02]  /*1cd0*/  F2FP.SATFINITE.E4M3.F32.PACK_AB_MERGE_C R64, R65, R64, RZ ;  /* 0x000000404140723e */ /* 0x000fe400048070ff */
[----:B------:R-:W-:Y:S02]  /*1ce0*/  F2FP.SATFINITE.E4M3.F32.PACK_AB_MERGE_C R66, R67, R66, RZ ;  /* 0x000000424342723e */ /* 0x000fe400048070ff */
[----:B------:R-:W-:-:S02]  /*1cf0*/  F2FP.SATFINITE.E4M3.F32.PACK_AB_MERGE_C R68, R69, R68, RZ ;  /* 0x000000444544723e */ /* 0x000fc400048070ff */
[----:B------:R-:W-:Y:S02]  /*1d00*/  F2FP.SATFINITE.E4M3.F32.PACK_AB_MERGE_C R70, R71, R70, RZ ;  /* 0x000000464746723e */ /* 0x000fe400048070ff */
[----:B------:R-:W-:Y:S02]  /*1d10*/  F2FP.SATFINITE.E4M3.F32.PACK_AB_MERGE_C R32, R33, R32, RZ ;  /* 0x000000202120723e */ /* 0x000fe400048070ff */
[----:B------:R-:W-:Y:S02]  /*1d20*/  F2FP.SATFINITE.E4M3.F32.PACK_AB_MERGE_C R34, R35, R34, RZ ;  /* 0x000000222322723e */ /* 0x000fe400048070ff */
[----:B------:R-:W-:Y:S02]  /*1d30*/  F2FP.SATFINITE.E4M3.F32.PACK_AB_MERGE_C R36, R37, R36, RZ ;  /* 0x000000242524723e */ /* 0x000fe400048070ff */
[----:B------:R-:W-:Y:S02]  /*1d40*/  F2FP.SATFINITE.E4M3.F32.PACK_AB_MERGE_C R38, R39, R38, RZ ;  /* 0x000000262726723e */ /* 0x000fe400048070ff */
[----:B------:R-:W-:-:S02]  /*1d50*/  LOP3.LUT R5, R3, 0x10, RZ, 0x3c, !PT ;  /* 0x0000001003057812 */ /* 0x000fc400078e3cff */
[----:B------:R-:W-:Y:S02]  /*1d60*/  F2FP.SATFINITE.E4M3.F32.PACK_AB_MERGE_C R72, R73, R72, RZ ;  /* 0x000000484948723e */ /* 0x000fe400048070ff */
[----:B------:R-:W-:Y:S02]  /*1d70*/  F2FP.SATFINITE.E4M3.F32.PACK_AB_MERGE_C R74, R75, R74, RZ ;  /* 0x0000004a4b4a723e */ /* 0x000fe400048070ff */
[----:B------:R-:W-:Y:S01]  /*1d80*/  F2FP.SATFINITE.E4M3.F32.PACK_AB_MERGE_C R76, R77, R76, RZ ;  /* 0x0000004c4d4c723e */ /* 0x000fe200048070ff */
[----:B------:R-:W1:Y:S02]  /*1d90*/  @!P2 SYNCS.CCTL.IV [UR20+0x9008] ;  /* 0x00900800ff00a9b1 */ /* 0x000e640008000014 */
[----:B-1----:R-:W-:Y:S01]  /*1da0*/  BAR.SYNC.DEFER_BLOCKING 0x0 ;  /* 0x0000000000007b1d */ /* 0x002fe20000010000 */
[----:B------:R-:W-:Y:S02]  /*1db0*/  F2FP.SATFINITE.E4M3.F32.PACK_AB_MERGE_C R78, R79, R78, RZ ;  /* 0x0000004e4f4e723e */ /* 0x000fe400048070ff */
[----:B------:R-:W-:-:S02]  /*1dc0*/  F2FP.SATFINITE.E4M3.F32.PACK_AB_MERGE_C R40, R41, R40, RZ ;  /* 0x000000282928723e */ /* 0x000fc400048070ff */
[----:B------:R-:W-:Y:S02]  /*1dd0*/  F2FP.SATFINITE.E4M3.F32.PACK_AB_MERGE_C R42, R43, R42, RZ ;  /* 0x0000002a2b2a723e */ /* 0x000fe400048070ff */
[----:B------:R-:W-:Y:S02]  /*1de0*/  F2FP.SATFINITE.E4M3.F32.PACK_AB_MERGE_C R44, R45, R44, RZ ;  /* 0x0000002c2d2c723e */ /* 0x000fe400048070ff */
[----:B------:R-:W-:Y:S02]  /*1df0*/  F2FP.SATFINITE.E4M3.F32.PACK_AB_MERGE_C R46, R47, R46, RZ ;  /* 0x0000002e2f2e723e */ /* 0x000fe400048070ff */
[----:B------:R-:W-:Y:S02]  /*1e00*/  LOP3.LUT R7, R3, 0x20, RZ, 0x3c, !PT ;  /* 0x0000002003077812 */ /* 0x000fe400078e3cff */
[----:B------:R-:W-:Y:S02]  /*1e10*/  F2FP.SATFINITE.E4M3.F32.PACK_AB_MERGE_C R80, R81, R80, RZ ;  /* 0x000000505150723e */ /* 0x000fe400048070ff */
[----:B------:R-:W-:-:S02]  /*1e20*/  F2FP.SATFINITE.E4M3.F32.PACK_AB_MERGE_C R82, R83, R82, RZ ;  /* 0x000000525352723e */ /* 0x000fc400048070ff */
[----:B------:R-:W-:Y:S02]  /*1e30*/  F2FP.SATFINITE.E4M3.F32.PACK_AB_MERGE_C R84, R85, R84, RZ ;  /* 0x000000545554723e */ /* 0x000fe400048070ff */
[----:B------:R-:W-:Y:S02]  /*1e40*/  F2FP.SATFINITE.E4M3.F32.PACK_AB_MERGE_C R86, R87, R86, RZ ;  /* 0x000000565756723e */ /* 0x000fe400048070ff */
[----:B------:R-:W-:Y:S02]  /*1e50*/  F2FP.SATFINITE.E4M3.F32.PACK_AB_MERGE_C R48, R49, R48, RZ ;  /* 0x000000303130723e */ /* 0x000fe400048070ff */
[----:B------:R-:W-:Y:S01]  /*1e60*/  F2FP.SATFINITE.E4M3.F32.PACK_AB_MERGE_C R50, R51, R50, RZ ;  /* 0x000000323332723e */ /* 0x000fe200048070ff */
[----:B------:R-:W1:Y:S02]  /*1e70*/  @!P2 SYNCS.CCTL.IV [UR20+0x9010] ;  /* 0x00901000ff00a9b1 */ /* 0x000e640008000014 */
[----:B-1----:R-:W-:Y:S01]  /*1e80*/  STS.U16 [R3+UR20], R56 ;  /* 0x0000003803007988 */ /* 0x002fe20008000414 */
[----:B------:R-:W-:-:S02]  /*1e90*/  F2FP.SATFINITE.E4M3.F32.PACK_AB_MERGE_C R52, R53, R52, RZ ;  /* 0x000000343534723e */ /* 0x000fc400048070ff */
[----:B------:R-:W-:Y:S01]  /*1ea0*/  F2FP.SATFINITE.E4M3.F32.PACK_AB_MERGE_C R54, R55, R54, RZ ;  /* 0x000000363736723e */ /* 0x000fe200048070ff */
[----:B------:R-:W-:Y:S01]  /*1eb0*/  STS.U16 [R3+UR20+0x200], R58 ;  /* 0x0002003a03007988 */ /* 0x000fe20008000414 */
[----:B------:R-:W-:-:S03]  /*1ec0*/  ISETP.LT.U32.AND P0, PT, R2, 0x20, P0 ;  /* 0x000000200200780c */ /* 0x000fc60000701070 */
[----:B------:R-:W-:Y:S04]  /*1ed0*/  STS.U16 [R3+UR20+0x8], R60 ;  /* 0x0000083c03007988 */ /* 0x000fe80008000414 */
[----:B------:R-:W-:Y:S04]  /*1ee0*/  STS.U16 [R3+UR20+0x208], R62 ;  /* 0x0002083e03007988 */ /* 0x000fe80008000414 */
[----:B------:R-:W-:Y:S02]  /*1ef0*/  STS.U16 [R3+UR20+0x1000], R24 ;  /* 0x0010001803007988 */ /* 0x000fe40008000414 */
[----:B------:R-:W-:Y:S01]  /*1f00*/  VOTEU.ANY UP0, P0 ;  /* 0x00000000003f7886 */ /* 0x000fe20000000100 */
[----:B------:R-:W-:Y:S01]  /*1f10*/  VOTEU.ANY UP1, P0 ;  /* 0x00000000003f7886 */ /* 0x000fe20000020100 */
[----:B------:R-:W-:Y:S03]  /*1f20*/  STS.U16 [R3+UR20+0x1200], R26 ;  /* 0x0012001a03007988 */ /* 0x000fe60008000414 */
[----:B--2---:R-:W-:Y:S01]  /*1f30*/  @UP0 UMOV UR6, UR32 ;  /* 0x0000002000060c82 */ /* 0x004fe20008000000 */
[----:B------:R-:W-:Y:S01]  /*1f40*/  STS.U16 [R3+UR20+0x1008], R28 ;  /* 0x0010081c03007988 */ /* 0x000fe20008000414 */
[----:B------:R-:W-:-:S03]  /*1f50*/  @UP0 UMOV UR7, UR33 ;  /* 0x0000002100070c82 */ /* 0x000fc60008000000 */
[----:B------:R1:W-:Y:S04]  /*1f60*/  STS.U16 [R3+UR20+0x1208], R30 ;  /* 0x0012081e03007988 */ /* 0x0003e80008000414 */
[----:B------:R-:W-:Y:S04]  /*1f70*/  STS.U16 [R5+UR20], R64 ;  /* 0x0000004005007988 */ /* 0x000fe80008000414 */
[----:B------:R-:W-:Y:S01]  /*1f80*/  STS.U16 [R5+UR20+0x200], R66 ;  /* 0x0002004205007988 */ /* 0x000fe20008000414 */
[----:B-1----:R-:W-:-:S03]  /*1f90*/  LOP3.LUT R3, R3, 0x30, RZ, 0x3c, !PT ;  /* 0x0000003003037812 */ /* 0x002fc600078e3cff */
[----:B------:R-:W-:Y:S04]  /*1fa0*/  STS.U16 [R5+UR20+0x8], R68 ;  /* 0x0000084405007988 */ /* 0x000fe80008000414 */
[----:B------:R-:W-:Y:S04]  /*1fb0*/  STS.U16 [R5+UR20+0x208], R70 ;  /* 0x0002084605007988 */ /* 0x000fe80008000414 */
[----:B------:R-:W-:Y:S04]  /*1fc0*/  STS.U16 [R5+UR20+0x1000], R32 ;  /* 0x0010002005007988 */ /* 0x000fe80008000414 */
[----:B------:R-:W-:Y:S04]  /*1fd0*/  STS.U16 [R5+UR20+0x1200], R34 ;  /* 0x0012002205007988 */ /* 0x000fe80008000414 */
[----:B------:R-:W-:Y:S04]  /*1fe0*/  STS.U16 [R5+UR20+0x1008], R36 ;  /* 0x0010082405007988 */ /* 0x000fe80008000414 */
[----:B------:R-:W-:Y:S04]  /*1ff0*/  STS.U16 [R5+UR20+0x1208], R38 ;  /* 0x0012082605007988 */ /* 0x000fe80008000414 */
[----:B------:R-:W-:Y:S04]  /*2000*/  STS.U16 [R7+UR20], R72 ;  /* 0x0000004807007988 */ /* 0x000fe80008000414 */
[----:B------:R-:W-:Y:S04]  /*2010*/  STS.U16 [R7+UR20+0x200], R74 ;  /* 0x0002004a07007988 */ /* 0x000fe80008000414 */
        /* <DEDUP_REMOVED lines=13> */
[----:B------:R-:W-:Y:S01]  /*20f0*/  STS.U16 [R3+UR20+0x1208], R54 ;  /* 0x0012083603007988 */ /* 0x000fe20008000414 */
[----:B------:R1:W-:Y:S06]  /*2100*/  MEMBAR.ALL.CTA ;  /* 0x0000000000007992 */ /* 0x0003ec0000008000 */
[----:B-1----:R-:W1:Y:S02]  /*2110*/  FENCE.VIEW.ASYNC.S ;  /* 0x00000000000073c6 */ /* 0x002e640000000000 */
[----:B-1----:R-:W-:Y:S06]  /*2120*/  BAR.SYNC.DEFER_BLOCKING 0x0 ;  /* 0x0000000000007b1d */ /* 0x002fec0000010000 */
[----:B------:R1:W-:Y:S01]  /*2130*/  @UP1 UTMASTG.2D [UR20], [UR6] ;  /* 0x00000014060013b5 */ /* 0x0003e20008008000 */
[----:B------:R0:W-:Y:S01]  /*2140*/  UTMACMDFLUSH ;  /* 0x00000000000079b7 */ /* 0x0001e20000000000 */
[----:B------:R-:W-:-:S04]  /*2150*/  DEPBAR.LE SB0, 0x0 ;  /* 0x000080000000791a */ /* 0x000fc80000000000 */
[----:B------:R-:W-:Y:S06]  /*2160*/  BAR.SYNC.DEFER_BLOCKING 0x0 ;  /* 0x0000000000007b1d */ /* 0x000fec0000010000 */
[----:B-1----:R-:W-:Y:S05]  /*2170*/  EXIT ;  /* 0x000000000000794d */ /* 0x002fea0003800000 */
.L_x_49:
[----:B------:R-:W1:Y:S02]  /*2180*/  SYNCS.PHASECHK.TRANS64.TRYWAIT P0, [UR18+0x9000], R3 ;  /* 0x00900003ff0075a7 */ /* 0x000e640008000152 */
[----:B-1----:R-:W-:Y:S05]  /*2190*/  @!P0 BRA `(.L_x_49) ;  /* 0xfffffffc00f88947 */ /* 0x002fea000383ffff */
[----:B------:R-:W-:Y:S05]  /*21a0*/  BRA `(.L_x_51) ;  /* 0xfffffff400f87947 */ /* 0x000fea000383ffff */
.L_x_52:
[----:B------:R-:W-:-:S00]  /*21b0*/  BRA `(.L_x_52) ;  /* 0xfffffffc00fc7947 */ /* 0x000fc0000383ffff */
[----:B------:R-:W-:-:S00]  /*21c0*/  NOP ;  /* 0x0000000000007918 */ /* 0x000fc00000000000 */
        /* <DEDUP_REMOVED lines=11> */
.L_x_53:


//--------------------- .nv.shared.gluon_wgmma    --------------------------
	.section	.nv.shared.gluon_wgmma,"aw",@nobits
	.sectionflags	@""
	.align	16
	.zero		1024


//--------------------- .nv.shared.reserved.0     --------------------------
	.section	.nv.shared.reserved.0,"aw",@nobits
	.weak		__nv_reservedSMEM_offset_0_alias
	.size		__nv_reservedSMEM_offset_0_alias, 0, 0
	.other		__nv_reservedSMEM_offset_0_alias,@"STO_CUDA_RESERVED_SHARED STV_DEFAULT"
__nv_reservedSMEM_offset_0_alias:
	.zero		0


//--------------------- .nv.constant0.gluon_wgmma --------------------------
	.section	.nv.constant0.gluon_wgmma,"a",@progbits
	.sectionflags	@""
	.align	4
.nv.constant0.gluon_wgmma:
	.zero		608


//--------------------- SYMBOLS --------------------------

	.type		.nv.reservedSmem.offset0,@object
	.size		.nv.reservedSmem.offset0,0x4
